	.target	sm_90a

	.elftype	@"ET_EXEC"


//--------------------- .note.nv.tkinfo           --------------------------
	.section	.note.nv.tkinfo,"",@"SHT_NOTE"
	.sectionflags	@"SHF_NOTE_NV_TKINFO"
	.tkinfo
        /*0018*/ 	.word	0x00000002
        /*0030*/ 	.string	""
        /*0030*/ 	.string	"ptxas"
        /*0030*/ 	.string	"Cuda compilation tools, release 13.0, V13.0.88"
        /*0030*/ 	.string	"Build cuda_13.0.r13.0/compiler.36424714_0"
        /*0030*/ 	.string	"-arch sm_90a -m 64 "



//--------------------- .note.nv.cuinfo           --------------------------
	.section	.note.nv.cuinfo,"",@"SHT_NOTE"
	.sectionflags	@"SHF_NOTE_NV_CUINFO"
        /*0018*/ 	.short	0x0002
        /*001a*/ 	.short	0x005a
        /*001c*/ 	.short	0x0082
	.zero		2


//--------------------- .nv.info                  --------------------------
	.section	.nv.info,"",@"SHT_CUDA_INFO"
	.align	4


	//----- nvinfo : EIATTR_REGCOUNT
	.align		4
        /*0000*/ 	.byte	0x04, 0x2f
        /*0002*/ 	.short	(.L_12 - .L_11)
	.align		4
.L_11:
        /*0004*/ 	.word	index@(_ZN7cutlass13device_kernelINS_4gemm6kernel13GemmUniversalIN4cute5tupleIJiiiiEEENS1_10collective13CollectiveMmaINS1_37MainloopSm90TmaGmmaWarpSpecializedFP8ILi7ENS5_IJNS4_1CILi2EEENSA_ILi1EEESC_EEENS1_35KernelTmaWarpSpecializedCooperativeEEENS5_IJNSA_ILi256EEESG_NSA_ILi64EEEEEENS_12float_e5m2_tENS5_IJlSC_lEEESJ_SK_NS4_8TiledMMAINS4_8MMA_AtomIJNS4_4SM904GMMA31MMA_64x256x32_F32E5M2E5M2_SS_TNILNSO_7ScaleInE1ELSQ_1EEEEEENS4_6LayoutISD_NS5_IJSC_NSA_ILi0EEESU_EEEEENS5_IJNS4_10UnderscoreESX_SX_EEEEENS4_13SM90_TMA_LOADENS4_14ComposedLayoutINS4_7SwizzleILi2ELi4ELi3EEENS4_18smem_ptr_flag_bitsILi8EEENST_INS5_IJNSA_ILi8EEESH_EEENS5_IJSH_SC_EEEEEEEvNS4_8identityENS4_23SM90_TMA_LOAD_MULTICASTES1A_vS1B_EENS_8epilogue10collective6detail29Sm90TmaWarpSpecializedAdapterINS1F_15DefaultEpilogueISJ_SK_SK_NS1E_6thread17LinearCombinationISJ_Li1EffLNS1J_9ScaleType4KindE0ELNS_15FloatRoundStyleE2ESJ_EENS1_15EpilogueDefaultEEEEEvvEEEEvNT_6ParamsE)
        /*0008*/ 	.word	0x000000a8


	//----- nvinfo : EIATTR_FRAME_SIZE
	.align		4
.L_12:
        /*000c*/ 	.byte	0x04, 0x11
        /*000e*/ 	.short	(.L_14 - .L_13)
	.align		4
.L_13:
        /*0010*/ 	.word	index@(_ZN7cutlass13device_kernelINS_4gemm6kernel13GemmUniversalIN4cute5tupleIJiiiiEEENS1_10collective13CollectiveMmaINS1_37MainloopSm90TmaGmmaWarpSpecializedFP8ILi7ENS5_IJNS4_1CILi2EEENSA_ILi1EEESC_EEENS1_35KernelTmaWarpSpecializedCooperativeEEENS5_IJNSA_ILi256EEESG_NSA_ILi64EEEEEENS_12float_e5m2_tENS5_IJlSC_lEEESJ_SK_NS4_8TiledMMAINS4_8MMA_AtomIJNS4_4SM904GMMA31MMA_64x256x32_F32E5M2E5M2_SS_TNILNSO_7ScaleInE1ELSQ_1EEEEEENS4_6LayoutISD_NS5_IJSC_NSA_ILi0EEESU_EEEEENS5_IJNS4_10UnderscoreESX_SX_EEEEENS4_13SM90_TMA_LOADENS4_14ComposedLayoutINS4_7SwizzleILi2ELi4ELi3EEENS4_18smem_ptr_flag_bitsILi8EEENST_INS5_IJNSA_ILi8EEESH_EEENS5_IJSH_SC_EEEEEEEvNS4_8identityENS4_23SM90_TMA_LOAD_MULTICASTES1A_vS1B_EENS_8epilogue10collective6detail29Sm90TmaWarpSpecializedAdapterINS1F_15DefaultEpilogueISJ_SK_SK_NS1E_6thread17LinearCombinationISJ_Li1EffLNS1J_9ScaleType4KindE0ELNS_15FloatRoundStyleE2ESJ_EENS1_15EpilogueDefaultEEEEEvvEEEEvNT_6ParamsE)
        /*0014*/ 	.word	0x00000878


	//----- nvinfo : EIATTR_MIN_STACK_SIZE
	.align		4
.L_14:
        /*0018*/ 	.byte	0x04, 0x12
        /*001a*/ 	.short	(.L_16 - .L_15)
	.align		4
.L_15:
        /*001c*/ 	.word	index@(_ZN7cutlass13device_kernelINS_4gemm6kernel13GemmUniversalIN4cute5tupleIJiiiiEEENS1_10collective13CollectiveMmaINS1_37MainloopSm90TmaGmmaWarpSpecializedFP8ILi7ENS5_IJNS4_1CILi2EEENSA_ILi1EEESC_EEENS1_35KernelTmaWarpSpecializedCooperativeEEENS5_IJNSA_ILi256EEESG_NSA_ILi64EEEEEENS_12float_e5m2_tENS5_IJlSC_lEEESJ_SK_NS4_8TiledMMAINS4_8MMA_AtomIJNS4_4SM904GMMA31MMA_64x256x32_F32E5M2E5M2_SS_TNILNSO_7ScaleInE1ELSQ_1EEEEEENS4_6LayoutISD_NS5_IJSC_NSA_ILi0EEESU_EEEEENS5_IJNS4_10UnderscoreESX_SX_EEEEENS4_13SM90_TMA_LOADENS4_14ComposedLayoutINS4_7SwizzleILi2ELi4ELi3EEENS4_18smem_ptr_flag_bitsILi8EEENST_INS5_IJNSA_ILi8EEESH_EEENS5_IJSH_SC_EEEEEEEvNS4_8identityENS4_23SM90_TMA_LOAD_MULTICASTES1A_vS1B_EENS_8epilogue10collective6detail29Sm90TmaWarpSpecializedAdapterINS1F_15DefaultEpilogueISJ_SK_SK_NS1E_6thread17LinearCombinationISJ_Li1EffLNS1J_9ScaleType4KindE0ELNS_15FloatRoundStyleE2ESJ_EENS1_15EpilogueDefaultEEEEEvvEEEEvNT_6ParamsE)
        /*0020*/ 	.word	0x00000878
.L_16:


//--------------------- .nv.compat                --------------------------
	.section	.nv.compat,"",@"SHT_CUDA_COMPAT_INFO"
	.align	4
        /*0000*/ 	.byte	0x02, 0x09, 0x01, 0x00, 0x02, 0x02, 0x04, 0x00, 0x02, 0x05, 0x05, 0x00, 0x03, 0x07, 0x01, 0x01
        /*0010*/ 	.byte	0x02, 0x03, 0x01, 0x00, 0x02, 0x06, 0x01, 0x00, 0x04, 0x0b, 0x08, 0x00, 0x00, 0x00, 0x00, 0x00
        /*0020*/ 	.byte	0x00, 0x00, 0x00, 0x00


//--------------------- .nv.info._ZN7cutlass13device_kernelINS_4gemm6kernel13GemmUniversalIN4cute5tupleIJiiiiEEENS1_10collective13CollectiveMmaINS1_37MainloopSm90TmaGmmaWarpSpecializedFP8ILi7ENS5_IJNS4_1CILi2EEENSA_ILi1EEESC_EEENS1_35KernelTmaWarpSpecializedCooperativeEEENS5_IJNSA_ILi256EEESG_NSA_ILi64EEEEEENS_12float_e5m2_tENS5_IJlSC_lEEESJ_SK_NS4_8TiledMMAINS4_8MMA_AtomIJNS4_4SM904GMMA31MMA_64x256x32_F32E5M2E5M2_SS_TNILNSO_7ScaleInE1ELSQ_1EEEEEENS4_6LayoutISD_NS5_IJSC_NSA_ILi0EEESU_EEEEENS5_IJNS4_10UnderscoreESX_SX_EEEEENS4_13SM90_TMA_LOADENS4_14ComposedLayoutINS4_7SwizzleILi2ELi4ELi3EEENS4_18smem_ptr_flag_bitsILi8EEENST_INS5_IJNSA_ILi8EEESH_EEENS5_IJSH_SC_EEEEEEEvNS4_8identityENS4_23SM90_TMA_LOAD_MULTICASTES1A_vS1B_EENS_8epilogue10collective6detail29Sm90TmaWarpSpecializedAdapterINS1F_15DefaultEpilogueISJ_SK_SK_NS1E_6thread17LinearCombinationISJ_Li1EffLNS1J_9ScaleType4KindE0ELNS_15FloatRoundStyleE2ESJ_EENS1_15EpilogueDefaultEEEEEvvEEEEvNT_6ParamsE --------------------------
	.section	.nv.info._ZN7cutlass13device_kernelINS_4gemm6kernel13GemmUniversalIN4cute5tupleIJiiiiEEENS1_10collective13CollectiveMmaINS1_37MainloopSm90TmaGmmaWarpSpecializedFP8ILi7ENS5_IJNS4_1CILi2EEENSA_ILi1EEESC_EEENS1_35KernelTmaWarpSpecializedCooperativeEEENS5_IJNSA_ILi256EEESG_NSA_ILi64EEEEEENS_12float_e5m2_tENS5_IJlSC_lEEESJ_SK_NS4_8TiledMMAINS4_8MMA_AtomIJNS4_4SM904GMMA31MMA_64x256x32_F32E5M2E5M2_SS_TNILNSO_7ScaleInE1ELSQ_1EEEEEENS4_6LayoutISD_NS5_IJSC_NSA_ILi0EEESU_EEEEENS5_IJNS4_10UnderscoreESX_SX_EEEEENS4_13SM90_TMA_LOADENS4_14ComposedLayoutINS4_7SwizzleILi2ELi4ELi3EEENS4_18smem_ptr_flag_bitsILi8EEENST_INS5_IJNSA_ILi8EEESH_EEENS5_IJSH_SC_EEEEEEEvNS4_8identityENS4_23SM90_TMA_LOAD_MULTICASTES1A_vS1B_EENS_8epilogue10collective6detail29Sm90TmaWarpSpecializedAdapterINS1F_15DefaultEpilogueISJ_SK_SK_NS1E_6thread17LinearCombinationISJ_Li1EffLNS1J_9ScaleType4KindE0ELNS_15FloatRoundStyleE2ESJ_EENS1_15EpilogueDefaultEEEEEvvEEEEvNT_6ParamsE,"",@"SHT_CUDA_INFO"
	.sectionflags	@""
	.align	4


	//----- nvinfo : EIATTR_CUDA_API_VERSION
	.align		4
        /*0000*/ 	.byte	0x04, 0x37
        /*0002*/ 	.short	(.L_18 - .L_17)
.L_17:
        /*0004*/ 	.word	0x00000082


	//----- nvinfo : EIATTR_KPARAM_INFO
	.align		4
.L_18:
        /*0008*/ 	.byte	0x04, 0x17
        /*000a*/ 	.short	(.L_20 - .L_19)
.L_19:
        /*000c*/ 	.word	0x00000000
        /*0010*/ 	.short	0x0000
        /*0012*/ 	.short	0x0070
        /*0014*/ 	.byte	0x00, 0xf0, 0x01, 0x10


	//----- nvinfo : EIATTR_SPARSE_MMA_MASK
	.align		4
.L_20:
        /*0018*/ 	.byte	0x03, 0x50
        /*001a*/ 	.short	0x0000


	//----- nvinfo : EIATTR_MAXREG_COUNT
	.align		4
        /*001c*/ 	.byte	0x03, 0x1b
        /*001e*/ 	.short	0x00a8


	//----- nvinfo : EIATTR_NUM_BARRIERS
	.align		4
        /*0020*/ 	.byte	0x02, 0x4c
        /*0022*/ 	.byte	0x01
	.zero		1


	//----- nvinfo : EIATTR_ANNOTATIONS
	.align		4
        /*0024*/ 	.byte	0x04, 0x55
        /*0026*/ 	.short	(.L_22 - .L_21)


	//   ....[0]....
.L_21:
        /*0028*/ 	.word	0x00000001
        /*002c*/ 	.byte	0x90, 0x07, 0x00, 0x00, 0x01, 0x00, 0x00, 0x00, 0x60, 0x08, 0x00, 0x00, 0x01, 0x00, 0x00, 0x00
        /* <DEDUP_REMOVED lines=1583> */
        /*632c*/ 	.byte	0xd0, 0x56, 0x02, 0x00


	//----- nvinfo : EIATTR_MERCURY_ISA_VERSION
	.align		4
.L_22:
        /*6330*/ 	.byte	0x03, 0x5f
        /*6332*/ 	.short	0x0101


	//----- nvinfo : EIATTR_INT_WARP_WIDE_INSTR_OFFSETS
	.align		4
        /*6334*/ 	.byte	0x04, 0x31
        /*6336*/ 	.short	(.L_24 - .L_23)


	//   ....[0]....
.L_23:
        /*6338*/ 	.word	0x000005b0


	//   ....[1]....
        /*633c*/ 	.word	0x000005d0


	//   ....[2]....
        /*6340*/ 	.word	0x00000730


	//----- nvinfo : EIATTR_COOP_GROUP_MASK_REGIDS
	.align		4
.L_24:
        /*6344*/ 	.byte	0x04, 0x29
        /*6346*/ 	.short	(.L_26 - .L_25)


	//   ....[0]....
.L_25:
        /*6348*/ 	.word	0xffffffff


	//   ....[1]....
        /*634c*/ 	.word	0xffffffff


	//   ....[2]....
        /*6350*/ 	.word	0xffffffff


	//   ....[3]....
        /*6354*/ 	.word	0xffffffff


	//   ....[4]....
        /*6358*/ 	.word	0xffffffff


	//   ....[5]....
        /*635c*/ 	.word	0xffffffff


	//----- nvinfo : EIATTR_COOP_GROUP_INSTR_OFFSETS
	.align		4
.L_26:
        /*6360*/ 	.byte	0x04, 0x28
        /*6362*/ 	.short	(.L_28 - .L_27)


	//   ....[0]....
.L_27:
        /*6364*/ 	.word	0x00000070


	//   ....[1]....
        /*6368*/ 	.word	0x00000080


	//   ....[2]....
        /*636c*/ 	.word	0x000001a0


	//   ....[3]....
        /*6370*/ 	.word	0x00000420


	//   ....[4]....
        /*6374*/ 	.word	0x000008a0


	//   ....[5]....
        /*6378*/ 	.word	0x000029f0


	//----- nvinfo : EIATTR_REG_RECONFIG
	.align		4
.L_28:
        /*637c*/ 	.byte	0x01, 0x54
	.zero		2


	//----- nvinfo : EIATTR_MBARRIER_INSTR_OFFSETS
	.align		4
        /*6380*/ 	.byte	0x04, 0x39
        /*6382*/ 	.short	(.L_30 - .L_29)


	//   ....[0]....
.L_29:
        /*6384*/ 	.word	0x00000320
        /*6388*/ 	.word	0x000000ff
        /*638c*/ 	.word	0x00000000
        /*6390*/ 	.short	0x0100
        /*6392*/ 	.byte	0x09
	.zero		1


	//   ....[1]....
        /*6394*/ 	.word	0x00000330
        /*6398*/ 	.word	0x000000ff
        /*639c*/ 	.word	0x00000038
        /*63a0*/ 	.short	0x0100
        /*63a2*/ 	.byte	0x09
	.zero		1


	//   ....[2]....
        /*63a4*/ 	.word	0x00000340
        /*63a8*/ 	.word	0x000000ff
        /*63ac*/ 	.word	0x00000008
        /*63b0*/ 	.short	0x0100
        /*63b2*/ 	.byte	0x09
	.zero		1


	//   ....[3]....
        /*63b4*/ 	.word	0x00000350
        /*63b8*/ 	.word	0x000000ff
        /*63bc*/ 	.word	0x00000040
        /*63c0*/ 	.short	0x0100
        /*63c2*/ 	.byte	0x09
	.zero		1


	//   ....[4]....
        /*63c4*/ 	.word	0x00000360
        /*63c8*/ 	.word	0x000000ff
        /*63cc*/ 	.word	0x00000010
        /*63d0*/ 	.short	0x0100
        /*63d2*/ 	.byte	0x09
	.zero		1


	//   ....[5]....
        /*63d4*/ 	.word	0x00000370
        /*63d8*/ 	.word	0x000000ff
        /*63dc*/ 	.word	0x00000048
        /*63e0*/ 	.short	0x0100
        /*63e2*/ 	.byte	0x09
	.zero		1


	//   ....[6]....
        /*63e4*/ 	.word	0x00000380
        /*63e8*/ 	.word	0x000000ff
        /*63ec*/ 	.word	0x00000018
        /*63f0*/ 	.short	0x0100
        /*63f2*/ 	.byte	0x09
	.zero		1


	//   ....[7]....
        /*63f4*/ 	.word	0x00000390
        /*63f8*/ 	.word	0x000000ff
        /*63fc*/ 	.word	0x00000050
        /*6400*/ 	.short	0x0100
        /*6402*/ 	.byte	0x09
	.zero		1


	//   ....[8]....
        /*6404*/ 	.word	0x000003a0
        /*6408*/ 	.word	0x000000ff
        /*640c*/ 	.word	0x00000020
        /*6410*/ 	.short	0x0100
        /*6412*/ 	.byte	0x09
	.zero		1


	//   ....[9]....
        /*6414*/ 	.word	0x000003b0
        /*6418*/ 	.word	0x000000ff
        /*641c*/ 	.word	0x00000058
        /*6420*/ 	.short	0x0100
        /*6422*/ 	.byte	0x09
	.zero		1


	//   ....[10]....
        /*6424*/ 	.word	0x000003c0
        /*6428*/ 	.word	0x000000ff
        /*642c*/ 	.word	0x00000028
        /*6430*/ 	.short	0x0100
        /*6432*/ 	.byte	0x09
	.zero		1


	//   ....[11]....
        /*6434*/ 	.word	0x000003d0
        /*6438*/ 	.word	0x000000ff
        /*643c*/ 	.word	0x00000060
        /*6440*/ 	.short	0x0100
        /*6442*/ 	.byte	0x09
	.zero		1


	//   ....[12]....
        /*6444*/ 	.word	0x000003e0
        /*6448*/ 	.word	0x000000ff
        /*644c*/ 	.word	0x00000030
        /*6450*/ 	.short	0x0100
        /*6452*/ 	.byte	0x09
	.zero		1


	//   ....[13]....
        /*6454*/ 	.word	0x000003f0
        /*6458*/ 	.word	0x000000ff
        /*645c*/ 	.word	0x00000068
        /*6460*/ 	.short	0x0100
        /*6462*/ 	.byte	0x09
	.zero		1


	//   ....[14]....
        /*6464*/ 	.word	0x000007c0
        /*6468*/ 	.word	0x000000ff
        /*646c*/ 	.word	0x00000080
        /*6470*/ 	.short	0x0100
        /*6472*/ 	.byte	0x06
	.zero		1


	//   ....[15]....
        /*6474*/ 	.word	0x00000840
        /*6478*/ 	.word	0x000000ff
        /*647c*/ 	.word	0x00000088
        /*6480*/ 	.short	0x0100
        /*6482*/ 	.byte	0x06
	.zero		1


	//   ....[16]....
        /*6484*/ 	.word	0x00002df0
        /*6488*/ 	.word	0x000000ff
        /*648c*/ 	.word	0x00000000
        /*6490*/ 	.short	0x010a
        /*6492*/ 	.byte	0x06
	.zero		1


	//   ....[17]....
        /*6494*/ 	.word	0x00002e30
        /*6498*/ 	.word	0x000000ff
        /*649c*/ 	.word	0x00000000
        /*64a0*/ 	.short	0x010a
        /*64a2*/ 	.byte	0x06
	.zero		1


	//   ....[18]....
        /*64a4*/ 	.word	0x000071a0
        /*64a8*/ 	.word	0x000000ff
        /*64ac*/ 	.word	0x00000000
        /*64b0*/ 	.short	0x010a
        /*64b2*/ 	.byte	0x10
	.zero		1


	//   ....[19]....
        /*64b4*/ 	.word	0x000071e0
        /*64b8*/ 	.word	0x000000ff
        /*64bc*/ 	.word	0x00000000
        /*64c0*/ 	.short	0x010a
        /*64c2*/ 	.byte	0x10
	.zero		1


	//   ....[20]....
        /*64c4*/ 	.word	0x0000d170
        /*64c8*/ 	.word	0x00000002
        /*64cc*/ 	.word	0x00000000
        /*64d0*/ 	.short	0x0101
        /*64d2*/ 	.byte	0x3f
	.zero		1


	//   ....[21]....
        /*64d4*/ 	.word	0x00010c80
        /*64d8*/ 	.word	0x00000000
        /*64dc*/ 	.word	0x00000000
        /*64e0*/ 	.short	0x0101
        /*64e2*/ 	.byte	0x3f
	.zero		1


	//   ....[22]....
        /*64e4*/ 	.word	0x00024730
        /*64e8*/ 	.word	0x0000000c
        /*64ec*/ 	.word	0x00000038
        /*64f0*/ 	.short	0x010a
        /*64f2*/ 	.byte	0x3f
	.zero		1


	//   ....[23]....
        /*64f4*/ 	.word	0x00024b00
        /*64f8*/ 	.word	0x00000003
        /*64fc*/ 	.word	0x00000088
        /*6500*/ 	.short	0x0101
        /*6502*/ 	.byte	0x3f
	.zero		1


	//   ....[24]....
        /*6504*/ 	.word	0x00025260
        /*6508*/ 	.word	0x00000003
        /*650c*/ 	.word	0x00000000
        /*6510*/ 	.short	0x010a
        /*6512*/ 	.byte	0x3f
	.zero		1


	//   ....[25]....
        /*6514*/ 	.word	0x000252f0
        /*6518*/ 	.word	0x00000003
        /*651c*/ 	.word	0x00000000
        /*6520*/ 	.short	0x010a
        /*6522*/ 	.byte	0x3f
	.zero		1


	//   ....[26]....
        /*6524*/ 	.word	0x00025380
        /*6528*/ 	.word	0x00000003
        /*652c*/ 	.word	0x00000000
        /*6530*/ 	.short	0x010a
        /*6532*/ 	.byte	0x3f
	.zero		1


	//   ....[27]....
        /*6534*/ 	.word	0x00025410
        /*6538*/ 	.word	0x00000003
        /*653c*/ 	.word	0x00000000
        /*6540*/ 	.short	0x010a
        /*6542*/ 	.byte	0x3f
	.zero		1


	//   ....[28]....
        /*6544*/ 	.word	0x000254a0
        /*6548*/ 	.word	0x00000003
        /*654c*/ 	.word	0x00000000
        /*6550*/ 	.short	0x010a
        /*6552*/ 	.byte	0x3f
	.zero		1


	//   ....[29]....
        /*6554*/ 	.word	0x00025530
        /*6558*/ 	.word	0x00000003
        /*655c*/ 	.word	0x00000000
        /*6560*/ 	.short	0x010a
        /*6562*/ 	.byte	0x3f
	.zero		1


	//   ....[30]....
        /*6564*/ 	.word	0x000255c0
        /*6568*/ 	.word	0x00000003
        /*656c*/ 	.word	0x00000000
        /*6570*/ 	.short	0x010a
        /*6572*/ 	.byte	0x3f
	.zero		1


	//   ....[31]....
        /*6574*/ 	.word	0x00025630
        /*6578*/ 	.word	0x00000003
        /*657c*/ 	.word	0x00000000
        /*6580*/ 	.short	0x010a
        /*6582*/ 	.byte	0x3f
	.zero		1


	//   ....[32]....
        /*6584*/ 	.word	0x000256a0
        /*6588*/ 	.word	0x00000000
        /*658c*/ 	.word	0x00000000
        /*6590*/ 	.short	0x010a
        /*6592*/ 	.byte	0x3f
	.zero		1


	//   ....[33]....
        /*6594*/ 	.word	0x00025780
        /*6598*/ 	.word	0x0000000c
        /*659c*/ 	.word	0x00000038
        /*65a0*/ 	.short	0x010a
        /*65a2*/ 	.byte	0x3f
	.zero		1


	//   ....[34]....
        /*65a4*/ 	.word	0x00025850
        /*65a8*/ 	.word	0x00000003
        /*65ac*/ 	.word	0x00000000
        /*65b0*/ 	.short	0x010a
        /*65b2*/ 	.byte	0x3f
	.zero		1


	//   ....[35]....
        /*65b4*/ 	.word	0x000258a0
        /*65b8*/ 	.word	0x00000003
        /*65bc*/ 	.word	0x00000000
        /*65c0*/ 	.short	0x010a
        /*65c2*/ 	.byte	0x3f
	.zero		1


	//   ....[36]....
        /*65c4*/ 	.word	0x000258f0
        /*65c8*/ 	.word	0x00000003
        /*65cc*/ 	.word	0x00000000
        /*65d0*/ 	.short	0x010a
        /*65d2*/ 	.byte	0x3f
	.zero		1


	//   ....[37]....
        /*65d4*/ 	.word	0x00025940
        /*65d8*/ 	.word	0x00000003
        /*65dc*/ 	.word	0x00000000
        /*65e0*/ 	.short	0x010a
        /*65e2*/ 	.byte	0x3f
	.zero		1


	//   ....[38]....
        /*65e4*/ 	.word	0x00025990
        /*65e8*/ 	.word	0x00000003
        /*65ec*/ 	.word	0x00000000
        /*65f0*/ 	.short	0x010a
        /*65f2*/ 	.byte	0x3f
	.zero		1


	//   ....[39]....
        /*65f4*/ 	.word	0x000259e0
        /*65f8*/ 	.word	0x00000003
        /*65fc*/ 	.word	0x00000000
        /*6600*/ 	.short	0x010a
        /*6602*/ 	.byte	0x3f
	.zero		1


	//----- nvinfo : EIATTR_NUM_MBARRIERS
	.align		4
.L_30:
        /*6604*/ 	.byte	0x03, 0x38
        /*6606*/ 	.short	0x0010


	//----- nvinfo : EIATTR_EXIT_INSTR_OFFSETS
	.align		4
        /*6608*/ 	.byte	0x04, 0x1c
        /*660a*/ 	.short	(.L_32 - .L_31)


	//   ....[0]....
.L_31:
        /*660c*/ 	.word	0x00000a30


	//   ....[1]....
        /*6610*/ 	.word	0x000012d0


	//   ....[2]....
        /*6614*/ 	.word	0x00023e10


	//   ....[3]....
        /*6618*/ 	.word	0x000243b0


	//   ....[4]....
        /*661c*/ 	.word	0x00025610


	//----- nvinfo : EIATTR_MAX_THREADS
	.align		4
.L_32:
        /*6620*/ 	.byte	0x04, 0x05
        /*6622*/ 	.short	(.L_34 - .L_33)
.L_33:
        /*6624*/ 	.word	0x00000180
        /*6628*/ 	.word	0x00000001
        /*662c*/ 	.word	0x00000001


	//----- nvinfo : EIATTR_CRS_STACK_SIZE
	.align		4
.L_34:
        /*6630*/ 	.byte	0x04, 0x1e
        /*6632*/ 	.short	(.L_36 - .L_35)
.L_35:
        /*6634*/ 	.word	0x00000000


	//----- nvinfo : EIATTR_CBANK_PARAM_SIZE
	.align		4
.L_36:
        /*6638*/ 	.byte	0x03, 0x19
        /*663a*/ 	.short	0x0470


	//----- nvinfo : EIATTR_PARAM_CBANK
	.align		4
        /*663c*/ 	.byte	0x04, 0x0a
        /*663e*/ 	.short	(.L_38 - .L_37)
	.align		4
.L_37:
        /*6640*/ 	.word	index@(.nv.constant0._ZN7cutlass13device_kernelINS_4gemm6kernel13GemmUniversalIN4cute5tupleIJiiiiEEENS1_10collective13CollectiveMmaINS1_37MainloopSm90TmaGmmaWarpSpecializedFP8ILi7ENS5_IJNS4_1CILi2EEENSA_ILi1EEESC_EEENS1_35KernelTmaWarpSpecializedCooperativeEEENS5_IJNSA_ILi256EEESG_NSA_ILi64EEEEEENS_12float_e5m2_tENS5_IJlSC_lEEESJ_SK_NS4_8TiledMMAINS4_8MMA_AtomIJNS4_4SM904GMMA31MMA_64x256x32_F32E5M2E5M2_SS_TNILNSO_7ScaleInE1ELSQ_1EEEEEENS4_6LayoutISD_NS5_IJSC_NSA_ILi0EEESU_EEEEENS5_IJNS4_10UnderscoreESX_SX_EEEEENS4_13SM90_TMA_LOADENS4_14ComposedLayoutINS4_7SwizzleILi2ELi4ELi3EEENS4_18smem_ptr_flag_bitsILi8EEENST_INS5_IJNSA_ILi8EEESH_EEENS5_IJSH_SC_EEEEEEEvNS4_8identityENS4_23SM90_TMA_LOAD_MULTICASTES1A_vS1B_EENS_8epilogue10collective6detail29Sm90TmaWarpSpecializedAdapterINS1F_15DefaultEpilogueISJ_SK_SK_NS1E_6thread17LinearCombinationISJ_Li1EffLNS1J_9ScaleType4KindE0ELNS_15FloatRoundStyleE2ESJ_EENS1_15EpilogueDefaultEEEEEvvEEEEvNT_6ParamsE)
        /*6644*/ 	.short	0x0210
        /*6646*/ 	.short	0x0470


	//----- nvinfo : EIATTR_SW_WAR
	.align		4
.L_38:
        /*6648*/ 	.byte	0x04, 0x36
        /*664a*/ 	.short	(.L_40 - .L_39)
.L_39:
        /*664c*/ 	.word	0x00000008
.L_40:


//--------------------- .nv.callgraph             --------------------------
	.section	.nv.callgraph,"",@"SHT_CUDA_CALLGRAPH"
	.align	4
	.sectionentsize	8
	.align		4
        /*0000*/ 	.word	0x00000000
	.align		4
        /*0004*/ 	.word	0xffffffff
	.align		4
        /*0008*/ 	.word	0x00000000
	.align		4
        /*000c*/ 	.word	0xfffffffe
	.align		4
        /*0010*/ 	.word	0x00000000
	.align		4
        /*0014*/ 	.word	0xfffffffd
	.align		4
        /*0018*/ 	.word	0x00000000
	.align		4
        /*001c*/ 	.word	0xfffffffc


//--------------------- .nv.constant4             --------------------------
	.section	.nv.constant4,"a",@progbits
	.align	8
	.align		8
.nv.constant4:
        /*0000*/ 	.dword	_ZN40_INTERNAL_9b791e37_4_k_cu_8103ae55_269354cuda3std3__45__cpo5beginE
	.align		8
        /*0008*/ 	.dword	_ZN40_INTERNAL_9b791e37_4_k_cu_8103ae55_269354cuda3std3__45__cpo3endE
	.align		8
        /*0010*/ 	.dword	_ZN40_INTERNAL_9b791e37_4_k_cu_8103ae55_269354cuda3std3__45__cpo6cbeginE
	.align		8
        /*0018*/ 	.dword	_ZN40_INTERNAL_9b791e37_4_k_cu_8103ae55_269354cuda3std3__45__cpo4cendE
	.align		8
        /*0020*/ 	.dword	_ZN40_INTERNAL_9b791e37_4_k_cu_8103ae55_269354cuda3std3__442_GLOBAL__N__9b791e37_4_k_cu_8103ae55_269356ignoreE
	.align		8
        /*0028*/ 	.dword	_ZN40_INTERNAL_9b791e37_4_k_cu_8103ae55_269354cuda3std3__419piecewise_constructE
	.align		8
        /*0030*/ 	.dword	_ZN40_INTERNAL_9b791e37_4_k_cu_8103ae55_269354cuda3std3__48in_placeE
	.align		8
        /*0038*/ 	.dword	_ZN40_INTERNAL_9b791e37_4_k_cu_8103ae55_269354cuda3std6ranges3__45__cpo4swapE
	.align		8
        /*0040*/ 	.dword	_ZN40_INTERNAL_9b791e37_4_k_cu_8103ae55_269354cuda3std6ranges3__45__cpo9iter_moveE
	.align		8
        /*0048*/ 	.dword	_ZN40_INTERNAL_9b791e37_4_k_cu_8103ae55_269354cute7productE
	.align		8
        /*0050*/ 	.dword	_ZN40_INTERNAL_9b791e37_4_k_cu_8103ae55_269354cute1_E


//--------------------- .text._ZN7cutlass13device_kernelINS_4gemm6kernel13GemmUniversalIN4cute5tupleIJiiiiEEENS1_10collective13CollectiveMmaINS1_37MainloopSm90TmaGmmaWarpSpecializedFP8ILi7ENS5_IJNS4_1CILi2EEENSA_ILi1EEESC_EEENS1_35KernelTmaWarpSpecializedCooperativeEEENS5_IJNSA_ILi256EEESG_NSA_ILi64EEEEEENS_12float_e5m2_tENS5_IJlSC_lEEESJ_SK_NS4_8TiledMMAINS4_8MMA_AtomIJNS4_4SM904GMMA31MMA_64x256x32_F32E5M2E5M2_SS_TNILNSO_7ScaleInE1ELSQ_1EEEEEENS4_6LayoutISD_NS5_IJSC_NSA_ILi0EEESU_EEEEENS5_IJNS4_10UnderscoreESX_SX_EEEEENS4_13SM90_TMA_LOADENS4_14ComposedLayoutINS4_7SwizzleILi2ELi4ELi3EEENS4_18smem_ptr_flag_bitsILi8EEENST_INS5_IJNSA_ILi8EEESH_EEENS5_IJSH_SC_EEEEEEEvNS4_8identityENS4_23SM90_TMA_LOAD_MULTICASTES1A_vS1B_EENS_8epilogue10collective6detail29Sm90TmaWarpSpecializedAdapterINS1F_15DefaultEpilogueISJ_SK_SK_NS1E_6thread17LinearCombinationISJ_Li1EffLNS1J_9ScaleType4KindE0ELNS_15FloatRoundStyleE2ESJ_EENS1_15EpilogueDefaultEEEEEvvEEEEvNT_6ParamsE --------------------------
	.section	.text._ZN7cutlass13device_kernelINS_4gemm6kernel13GemmUniversalIN4cute5tupleIJiiiiEEENS1_10collective13CollectiveMmaINS1_37MainloopSm90TmaGmmaWarpSpecializedFP8ILi7ENS5_IJNS4_1CILi2EEENSA_ILi1EEESC_EEENS1_35KernelTmaWarpSpecializedCooperativeEEENS5_IJNSA_ILi256EEESG_NSA_ILi64EEEEEENS_12float_e5m2_tENS5_IJlSC_lEEESJ_SK_NS4_8TiledMMAINS4_8MMA_AtomIJNS4_4SM904GMMA31MMA_64x256x32_F32E5M2E5M2_SS_TNILNSO_7ScaleInE1ELSQ_1EEEEEENS4_6LayoutISD_NS5_IJSC_NSA_ILi0EEESU_EEEEENS5_IJNS4_10UnderscoreESX_SX_EEEEENS4_13SM90_TMA_LOADENS4_14ComposedLayoutINS4_7SwizzleILi2ELi4ELi3EEENS4_18smem_ptr_flag_bitsILi8EEENST_INS5_IJNSA_ILi8EEESH_EEENS5_IJSH_SC_EEEEEEEvNS4_8identityENS4_23SM90_TMA_LOAD_MULTICASTES1A_vS1B_EENS_8epilogue10collective6detail29Sm90TmaWarpSpecializedAdapterINS1F_15DefaultEpilogueISJ_SK_SK_NS1E_6thread17LinearCombinationISJ_Li1EffLNS1J_9ScaleType4KindE0ELNS_15FloatRoundStyleE2ESJ_EENS1_15EpilogueDefaultEEEEEvvEEEEvNT_6ParamsE,"ax",@progbits
	.align	128
.text._ZN7cutlass13device_kernelINS_4gemm6kernel13GemmUniversalIN4cute5tupleIJiiiiEEENS1_10collective13CollectiveMmaINS1_37MainloopSm90TmaGmmaWarpSpecializedFP8ILi7ENS5_IJNS4_1CILi2EEENSA_ILi1EEESC_EEENS1_35KernelTmaWarpSpecializedCooperativeEEENS5_IJNSA_ILi256EEESG_NSA_ILi64EEEEEENS_12float_e5m2_tENS5_IJlSC_lEEESJ_SK_NS4_8TiledMMAINS4_8MMA_AtomIJNS4_4SM904GMMA31MMA_64x256x32_F32E5M2E5M2_SS_TNILNSO_7ScaleInE1ELSQ_1EEEEEENS4_6LayoutISD_NS5_IJSC_NSA_ILi0EEESU_EEEEENS5_IJNS4_10UnderscoreESX_SX_EEEEENS4_13SM90_TMA_LOADENS4_14ComposedLayoutINS4_7SwizzleILi2ELi4ELi3EEENS4_18smem_ptr_flag_bitsILi8EEENST_INS5_IJNSA_ILi8EEESH_EEENS5_IJSH_SC_EEEEEEEvNS4_8identityENS4_23SM90_TMA_LOAD_MULTICASTES1A_vS1B_EENS_8epilogue10collective6detail29Sm90TmaWarpSpecializedAdapterINS1F_15DefaultEpilogueISJ_SK_SK_NS1E_6thread17LinearCombinationISJ_Li1EffLNS1J_9ScaleType4KindE0ELNS_15FloatRoundStyleE2ESJ_EENS1_15EpilogueDefaultEEEEEvvEEEEvNT_6ParamsE:
        .type           _ZN7cutlass13device_kernelINS_4gemm6kernel13GemmUniversalIN4cute5tupleIJiiiiEEENS1_10collective13CollectiveMmaINS1_37MainloopSm90TmaGmmaWarpSpecializedFP8ILi7ENS5_IJNS4_1CILi2EEENSA_ILi1EEESC_EEENS1_35KernelTmaWarpSpecializedCooperativeEEENS5_IJNSA_ILi256EEESG_NSA_ILi64EEEEEENS_12float_e5m2_tENS5_IJlSC_lEEESJ_SK_NS4_8TiledMMAINS4_8MMA_AtomIJNS4_4SM904GMMA31MMA_64x256x32_F32E5M2E5M2_SS_TNILNSO_7ScaleInE1ELSQ_1EEEEEENS4_6LayoutISD_NS5_IJSC_NSA_ILi0EEESU_EEEEENS5_IJNS4_10UnderscoreESX_SX_EEEEENS4_13SM90_TMA_LOADENS4_14ComposedLayoutINS4_7SwizzleILi2ELi4ELi3EEENS4_18smem_ptr_flag_bitsILi8EEENST_INS5_IJNSA_ILi8EEESH_EEENS5_IJSH_SC_EEEEEEEvNS4_8identityENS4_23SM90_TMA_LOAD_MULTICASTES1A_vS1B_EENS_8epilogue10collective6detail29Sm90TmaWarpSpecializedAdapterINS1F_15DefaultEpilogueISJ_SK_SK_NS1E_6thread17LinearCombinationISJ_Li1EffLNS1J_9ScaleType4KindE0ELNS_15FloatRoundStyleE2ESJ_EENS1_15EpilogueDefaultEEEEEvvEEEEvNT_6ParamsE,@function
        .size           _ZN7cutlass13device_kernelINS_4gemm6kernel13GemmUniversalIN4cute5tupleIJiiiiEEENS1_10collective13CollectiveMmaINS1_37MainloopSm90TmaGmmaWarpSpecializedFP8ILi7ENS5_IJNS4_1CILi2EEENSA_ILi1EEESC_EEENS1_35KernelTmaWarpSpecializedCooperativeEEENS5_IJNSA_ILi256EEESG_NSA_ILi64EEEEEENS_12float_e5m2_tENS5_IJlSC_lEEESJ_SK_NS4_8TiledMMAINS4_8MMA_AtomIJNS4_4SM904GMMA31MMA_64x256x32_F32E5M2E5M2_SS_TNILNSO_7ScaleInE1ELSQ_1EEEEEENS4_6LayoutISD_NS5_IJSC_NSA_ILi0EEESU_EEEEENS5_IJNS4_10UnderscoreESX_SX_EEEEENS4_13SM90_TMA_LOADENS4_14ComposedLayoutINS4_7SwizzleILi2ELi4ELi3EEENS4_18smem_ptr_flag_bitsILi8EEENST_INS5_IJNSA_ILi8EEESH_EEENS5_IJSH_SC_EEEEEEEvNS4_8identityENS4_23SM90_TMA_LOAD_MULTICASTES1A_vS1B_EENS_8epilogue10collective6detail29Sm90TmaWarpSpecializedAdapterINS1F_15DefaultEpilogueISJ_SK_SK_NS1E_6thread17LinearCombinationISJ_Li1EffLNS1J_9ScaleType4KindE0ELNS_15FloatRoundStyleE2ESJ_EENS1_15EpilogueDefaultEEEEEvvEEEEvNT_6ParamsE,(.L_x_596 - _ZN7cutlass13device_kernelINS_4gemm6kernel13GemmUniversalIN4cute5tupleIJiiiiEEENS1_10collective13CollectiveMmaINS1_37MainloopSm90TmaGmmaWarpSpecializedFP8ILi7ENS5_IJNS4_1CILi2EEENSA_ILi1EEESC_EEENS1_35KernelTmaWarpSpecializedCooperativeEEENS5_IJNSA_ILi256EEESG_NSA_ILi64EEEEEENS_12float_e5m2_tENS5_IJlSC_lEEESJ_SK_NS4_8TiledMMAINS4_8MMA_AtomIJNS4_4SM904GMMA31MMA_64x256x32_F32E5M2E5M2_SS_TNILNSO_7ScaleInE1ELSQ_1EEEEEENS4_6LayoutISD_NS5_IJSC_NSA_ILi0EEESU_EEEEENS5_IJNS4_10UnderscoreESX_SX_EEEEENS4_13SM90_TMA_LOADENS4_14ComposedLayoutINS4_7SwizzleILi2ELi4ELi3EEENS4_18smem_ptr_flag_bitsILi8EEENST_INS5_IJNSA_ILi8EEESH_EEENS5_IJSH_SC_EEEEEEEvNS4_8identityENS4_23SM90_TMA_LOAD_MULTICASTES1A_vS1B_EENS_8epilogue10collective6detail29Sm90TmaWarpSpecializedAdapterINS1F_15DefaultEpilogueISJ_SK_SK_NS1E_6thread17LinearCombinationISJ_Li1EffLNS1J_9ScaleType4KindE0ELNS_15FloatRoundStyleE2ESJ_EENS1_15EpilogueDefaultEEEEEvvEEEEvNT_6ParamsE)
        .other          _ZN7cutlass13device_kernelINS_4gemm6kernel13GemmUniversalIN4cute5tupleIJiiiiEEENS1_10collective13CollectiveMmaINS1_37MainloopSm90TmaGmmaWarpSpecializedFP8ILi7ENS5_IJNS4_1CILi2EEENSA_ILi1EEESC_EEENS1_35KernelTmaWarpSpecializedCooperativeEEENS5_IJNSA_ILi256EEESG_NSA_ILi64EEEEEENS_12float_e5m2_tENS5_IJlSC_lEEESJ_SK_NS4_8TiledMMAINS4_8MMA_AtomIJNS4_4SM904GMMA31MMA_64x256x32_F32E5M2E5M2_SS_TNILNSO_7ScaleInE1ELSQ_1EEEEEENS4_6LayoutISD_NS5_IJSC_NSA_ILi0EEESU_EEEEENS5_IJNS4_10UnderscoreESX_SX_EEEEENS4_13SM90_TMA_LOADENS4_14ComposedLayoutINS4_7SwizzleILi2ELi4ELi3EEENS4_18smem_ptr_flag_bitsILi8EEENST_INS5_IJNSA_ILi8EEESH_EEENS5_IJSH_SC_EEEEEEEvNS4_8identityENS4_23SM90_TMA_LOAD_MULTICASTES1A_vS1B_EENS_8epilogue10collective6detail29Sm90TmaWarpSpecializedAdapterINS1F_15DefaultEpilogueISJ_SK_SK_NS1E_6thread17LinearCombinationISJ_Li1EffLNS1J_9ScaleType4KindE0ELNS_15FloatRoundStyleE2ESJ_EENS1_15EpilogueDefaultEEEEEvvEEEEvNT_6ParamsE,@"STO_CUDA_ENTRY STV_DEFAULT"
_ZN7cutlass13device_kernelINS_4gemm6kernel13GemmUniversalIN4cute5tupleIJiiiiEEENS1_10collective13CollectiveMmaINS1_37MainloopSm90TmaGmmaWarpSpecializedFP8ILi7ENS5_IJNS4_1CILi2EEENSA_ILi1EEESC_EEENS1_35KernelTmaWarpSpecializedCooperativeEEENS5_IJNSA_ILi256EEESG_NSA_ILi64EEEEEENS_12float_e5m2_tENS5_IJlSC_lEEESJ_SK_NS4_8TiledMMAINS4_8MMA_AtomIJNS4_4SM904GMMA31MMA_64x256x32_F32E5M2E5M2_SS_TNILNSO_7ScaleInE1ELSQ_1EEEEEENS4_6LayoutISD_NS5_IJSC_NSA_ILi0EEESU_EEEEENS5_IJNS4_10UnderscoreESX_SX_EEEEENS4_13SM90_TMA_LOADENS4_14ComposedLayoutINS4_7SwizzleILi2ELi4ELi3EEENS4_18smem_ptr_flag_bitsILi8EEENST_INS5_IJNSA_ILi8EEESH_EEENS5_IJSH_SC_EEEEEEEvNS4_8identityENS4_23SM90_TMA_LOAD_MULTICASTES1A_vS1B_EENS_8epilogue10collective6detail29Sm90TmaWarpSpecializedAdapterINS1F_15DefaultEpilogueISJ_SK_SK_NS1E_6thread17LinearCombinationISJ_Li1EffLNS1J_9ScaleType4KindE0ELNS_15FloatRoundStyleE2ESJ_EENS1_15EpilogueDefaultEEEEEvvEEEEvNT_6ParamsE:
[----:B------:R-:W0:Y:S02]  /*0000*/  LDC R1, c[0x0][0x28] ;  /* 0x00000a00ff017b82 */ /* 0x000e240000000800 */
[----:B0-----:R-:W-:Y:S01]  /*0010*/  VIADD R1, R1, 0xfffff788 ;  /* 0xfffff78801017836 */ /* 0x001fe20000000000 */
[----:B------:R-:W0:Y:S01]  /*0020*/  S2R R4, SR_TID.X ;  /* 0x0000000000047919 */ /* 0x000e220000002100 */
[----:B------:R-:W-:Y:S01]  /*0030*/  ELECT P0, URZ, PT ;  /* 0x00000000003f782f */ /* 0x000fe20003800000 */
[----:B------:R-:W-:Y:S01]  /*0040*/  BSSY B0, `(.L_x_0) ;  /* 0x0000015000007945 */ /* 0x000fe20003800000 */
[--C-:B0-----:R-:W-:Y:S02]  /*0050*/  SHF.R.U32.HI R0, RZ, 0x5, R4.reuse ;  /* 0x00000005ff007819 */ /* 0x101fe40000011604 */
[----:B------:R-:W-:-:S03]  /*0060*/  SHF.R.U32.HI R2, RZ, 0x7, R4 ;  /* 0x00000007ff027819 */ /* 0x000fc60000011604 */
[----:B------:R-:W0:Y:S04]  /*0070*/  SHFL.IDX PT, R3, R0, RZ, 0x1f ;  /* 0x00001fff00037589 */ /* 0x000e2800000e0000 */
[----:B------:R-:W1:Y:S01]  /*0080*/  SHFL.IDX PT, R2, R2, RZ, 0x1f ;  /* 0x00001fff02027589 */ /* 0x000e6200000e0000 */
[----:B0-----:R-:W-:Y:S02]  /*0090*/  R2UR UR4, R3 ;  /* 0x00000000030472ca */ /* 0x001fe400000e0000 */
[----:B-1----:R-:W-:-:S11]  /*00a0*/  R2UR UR6, R2 ;  /* 0x00000000020672ca */ /* 0x002fd600000e0000 */
[----:B------:R-:W-:Y:S02]  /*00b0*/  USHF.R.S32.HI UR5, URZ, 0x1f, UR4 ;  /* 0x0000001f3f057899 */ /* 0x000fe40008011404 */
[----:B------:R-:W-:Y:S02]  /*00c0*/  ISETP.NE.OR P0, PT, RZ, UR4, !P0 ;  /* 0x00000004ff007c0c */ /* 0x000fe4000c705670 */
[----:B------:R-:W-:-:S04]  /*00d0*/  ULEA.HI UR5, UR5, UR4, URZ, 0x2 ;  /* 0x0000000405057291 */ /* 0x000fc8000f8f103f */
[----:B------:R-:W-:-:S04]  /*00e0*/  ULOP3.LUT UR5, UR5, 0xfffffffc, URZ, 0xc0, !UPT ;  /* 0xfffffffc05057892 */ /* 0x000fc8000f8ec03f */
[----:B------:R-:W-:-:S03]  /*00f0*/  UIADD3 UR8, UR4, -UR5, URZ ;  /* 0x8000000504087290 */ /* 0x000fc6000fffe03f */
[----:B------:R-:W-:Y:S09]  /*0100*/  @P0 BRA `(.L_x_1) ;  /* 0x0000000000200947 */ /* 0x000ff20003800000 */
[----:B------:R-:W-:Y:S02]  /*0110*/  ULDC.64 UR4, c[0x0][0x198] ;  /* 0x0000660000047ab9 */ /* 0x000fe40000000a00 */
[----:B------:R-:W-:Y:S02]  /*0120*/  UIADD3 UR10, UP0, UR4, 0xf0, URZ ;  /* 0x000000f0040a7890 */ /* 0x000fe4000ff1e03f */
[----:B------:R-:W-:Y:S02]  /*0130*/  UIADD3 UR4, UP1, UR4, 0x1f0, URZ ;  /* 0x000001f004047890 */ /* 0x000fe4000ff3e03f */
[----:B------:R-:W-:Y:S02]  /*0140*/  UIADD3.X UR11, URZ, UR5, URZ, UP0, !UPT ;  /* 0x000000053f0b7290 */ /* 0x000fe400087fe43f */
[----:B------:R-:W-:-:S07]  /*0150*/  UIADD3.X UR5, URZ, UR5, URZ, UP1, !UPT ;  /* 0x000000053f057290 */ /* 0x000fce0008ffe43f */
[----:B------:R0:W-:Y:S02]  /*0160*/  UTMACCTL.PF [UR10] ;  /* 0x000000000a0079b9 */ /* 0x0001e40008040000 */
[----:B------:R0:W-:Y:S02]  /*0170*/  UTMACCTL.PF [UR4] ;  /* 0x00000000040079b9 */ /* 0x0001e40008040000 */
[----:B0-----:R-:W-:Y:S01]  /*0180*/  NOP ;  /* 0x0000000000007918 */ /* 0x001fe20000000000 */
.L_x_1:
[----:B------:R-:W-:Y:S05]  /*0190*/  BSYNC B0 ;  /* 0x0000000000007941 */ /* 0x000fea0003800000 */
.L_x_0:
[----:B------:R-:W0:Y:S01]  /*01a0*/  SHFL.IDX PT, R3, R0, RZ, 0x1f ;  /* 0x00001fff00037589 */ /* 0x000e2200000e0000 */
[----:B------:R-:W-:Y:S01]  /*01b0*/  UISETP.NE.AND UP0, UPT, UR8, 0x3, UPT ;  /* 0x000000030800788c */ /* 0x000fe2000bf05270 */
[----:B------:R-:W-:Y:S01]  /*01c0*/  ISETP.NE.AND P1, PT, RZ, UR6, PT ;  /* 0x00000006ff007c0c */ /* 0x000fe2000bf25270 */
[----:B------:R-:W-:Y:S02]  /*01d0*/  UIADD3 UR10, UR6, -0x1, URZ ;  /* 0xffffffff060a7890 */ /* 0x000fe4000fffe03f */
[----:B------:R-:W-:Y:S02]  /*01e0*/  UISETP.EQ.OR UP0, UPT, UR8, URZ, !UP0 ;  /* 0x0000003f0800728c */ /* 0x000fe4000c702670 */
[----:B------:R-:W-:Y:S02]  /*01f0*/  UISETP.GE.U32.AND UP1, UPT, UR10, 0x2, UPT ;  /* 0x000000020a00788c */ /* 0x000fe4000bf26070 */
[----:B------:R-:W-:-:S04]  /*0200*/  UISETP.EQ.AND UP0, UPT, UR6, URZ, UP0 ;  /* 0x0000003f0600728c */ /* 0x000fc80008702270 */
[----:B------:R-:W-:-:S04]  /*0210*/  USEL UR13, URZ, 0x1, !UP0 ;  /* 0x000000013f0d7887 */ /* 0x000fc8000c000000 */
[----:B------:R-:W-:Y:S01]  /*0220*/  USEL UR13, UR13, 0x2, UP1 ;  /* 0x000000020d0d7887 */ /* 0x000fe20008800000 */
[----:B0-----:R-:W-:-:S13]  /*0230*/  ISETP.NE.AND P0, PT, R3, RZ, PT ;  /* 0x000000ff0300720c */ /* 0x001fda0003f05270 */
[----:B------:R-:W-:Y:S05]  /*0240*/  @P0 BRA `(.L_x_2) ;  /* 0x0000000000700947 */ /* 0x000fea0003800000 */
[----:B------:R-:W0:Y:S01]  /*0250*/  S2UR UR9, SR_CgaCtaId ;  /* 0x00000000000979c3 */ /* 0x000e220000008800 */
[----:B------:R-:W-:Y:S01]  /*0260*/  UMOV UR4, 0x400 ;  /* 0x0000040000047882 */ /* 0x000fe20000000000 */
[----:B------:R-:W-:Y:S01]  /*0270*/  UMOV UR5, 0x1 ;  /* 0x0000000100057882 */ /* 0x000fe20000000000 */
[----:B------:R-:W-:Y:S01]  /*0280*/  UMOV UR6, 0x4 ;  /* 0x0000000400067882 */ /* 0x000fe20000000000 */
[----:B------:R-:W-:Y:S01]  /*0290*/  ELECT P0, URZ, PT ;  /* 0x00000000003f782f */ /* 0x000fe20003800000 */
[----:B------:R-:W-:-:S04]  /*02a0*/  UIADD3 UR6, -UR6, 0x100000, URZ ;  /* 0x0010000006067890 */ /* 0x000fc8000fffe13f */
[----:B------:R-:W-:Y:S02]  /*02b0*/  USHF.L.U32 UR7, UR6, 0xb, URZ ;  /* 0x0000000b06077899 */ /* 0x000fe4000800063f */
[----:B------:R-:W-:Y:S02]  /*02c0*/  USHF.L.U32 UR6, UR6, 0x1, URZ ;  /* 0x0000000106067899 */ /* 0x000fe4000800063f */
[----:B0-----:R-:W-:Y:S02]  /*02d0*/  ULEA UR9, UR9, UR4, 0x18 ;  /* 0x0000000409097291 */ /* 0x001fe4000f8ec03f */
[----:B------:R-:W-:-:S04]  /*02e0*/  UIADD3 UR4, -UR5, 0x100000, URZ ;  /* 0x0010000005047890 */ /* 0x000fc8000fffe13f */
[----:B------:R-:W-:Y:S02]  /*02f0*/  USHF.L.U32 UR5, UR4, 0xb, URZ ;  /* 0x0000000b04057899 */ /* 0x000fe4000800063f */
[----:B------:R-:W-:Y:S01]  /*0300*/  USHF.L.U32 UR4, UR4, 0x1, URZ ;  /* 0x0000000104047899 */ /* 0x000fe2000800063f */
[----:B------:R-:W0:Y:S11]  /*0310*/  FENCE.VIEW.ASYNC.S ;  /* 0x00000000000073c6 */ /* 0x000e360000000000 */
[----:B0-----:R0:W1:Y:S01]  /*0320*/  SYNCS.EXCH.64 URZ, [UR9], UR4 ;  /* 0x00000004093f75b2 */ /* 0x0010620008000100 */
[----:B------:R0:W2:Y:S01]  /*0330*/  SYNCS.EXCH.64 URZ, [UR9+0x38], UR6 ;  /* 0x00003806093f75b2 */ /* 0x0000a20008000100 */
[----:B------:R0:W3:Y:S01]  /*0340*/  SYNCS.EXCH.64 URZ, [UR9+0x8], UR4 ;  /* 0x00000804093f75b2 */ /* 0x0000e20008000100 */
[----:B------:R0:W4:Y:S01]  /*0350*/  SYNCS.EXCH.64 URZ, [UR9+0x40], UR6 ;  /* 0x00004006093f75b2 */ /* 0x0001220008000100 */
[----:B------:R0:W0:Y:S01]  /*0360*/  SYNCS.EXCH.64 URZ, [UR9+0x10], UR4 ;  /* 0x00001004093f75b2 */ /* 0x0000220008000100 */
        /* <DEDUP_REMOVED lines=9> */
[----:B------:R-:W-:Y:S01]  /*0400*/  NOP ;  /* 0x0000000000007918 */ /* 0x000fe20000000000 */
.L_x_2:
[----:B------:R-:W-:Y:S01]  /*0410*/  SHF.R.S32.HI R2, RZ, 0x1f, R4 ;  /* 0x0000001fff027819 */ /* 0x000fe20000011404 */
[----:B------:R-:W5:Y:S01]  /*0420*/  SHFL.IDX PT, R0, R0, RZ, 0x1f ;  /* 0x00001fff00007589 */ /* 0x000f6200000e0000 */
[----:B0-----:R-:W0:Y:S01]  /*0430*/  S2UR UR9, SR_CTAID.X ;  /* 0x00000000000979c3 */ /* 0x001e220000002500 */
[----:B------:R-:W-:Y:S02]  /*0440*/  ELECT P0, URZ, PT ;  /* 0x00000000003f782f */ /* 0x000fe40003800000 */
[----:B------:R-:W-:Y:S01]  /*0450*/  LEA.HI R2, R2, R4, RZ, 0x7 ;  /* 0x0000000402027211 */ /* 0x000fe200078f38ff */
[----:B------:R-:W-:Y:S01]  /*0460*/  ULDC UR4, c[0x0][0x150] ;  /* 0x0000540000047ab9 */ /* 0x000fe20000000800 */
[----:B------:R-:W-:Y:S01]  /*0470*/  SHF.R.S32.HI R6, RZ, 0x1f, R3 ;  /* 0x0000001fff067819 */ /* 0x000fe20000011403 */
[----:B------:R-:W-:Y:S01]  /*0480*/  NOP ;  /* 0x0000000000007918 */ /* 0x000fe20000000000 */
[----:B------:R-:W-:Y:S01]  /*0490*/  LOP3.LUT R2, R2, 0xffffff80, RZ, 0xc0, !PT ;  /* 0xffffff8002027812 */ /* 0x000fe200078ec0ff */
[----:B------:R-:W-:Y:S01]  /*04a0*/  NOP ;  /* 0x0000000000007918 */ /* 0x000fe20000000000 */
[----:B------:R-:W-:Y:S01]  /*04b0*/  LEA.HI R6, R6, R3, RZ, 0x2 ;  /* 0x0000000306067211 */ /* 0x000fe200078f10ff */
[----:B------:R-:W1:Y:S02]  /*04c0*/  LDC R8, c[0x0][0x144] ;  /* 0x00005100ff087b82 */ /* 0x000e640000000800 */
[----:B------:R-:W-:Y:S01]  /*04d0*/  IMAD.IADD R4, R4, 0x1, -R2 ;  /* 0x0000000104047824 */ /* 0x000fe200078e0a02 */
[----:B------:R-:W-:Y:S01]  /*04e0*/  LOP3.LUT R6, R6, 0x3ffffffc, RZ, 0xc0, !PT ;  /* 0x3ffffffc06067812 */ /* 0x000fe200078ec0ff */
[----:B------:R-:W2:Y:S03]  /*04f0*/  S2R R2, SR_CTAID.Y ;  /* 0x0000000000027919 */ /* 0x000ea60000002600 */
[----:B------:R-:W-:Y:S01]  /*0500*/  SHF.R.S32.HI R5, RZ, 0x1f, R4 ;  /* 0x0000001fff057819 */ /* 0x000fe20000011404 */
[----:B------:R-:W-:Y:S01]  /*0510*/  IMAD.IADD R6, R3, 0x1, -R6 ;  /* 0x0000000103067824 */ /* 0x000fe200078e0a06 */
[----:B------:R-:W3:Y:S02]  /*0520*/  LDC R13, c[0x0][0x148] ;  /* 0x00005200ff0d7b82 */ /* 0x000ee40000000800 */
[----:B------:R-:W-:-:S02]  /*0530*/  LEA.HI R5, R5, R4, RZ, 0x3 ;  /* 0x0000000405057211 */ /* 0x000fc400078f18ff */
[----:B-----5:R-:W-:Y:S02]  /*0540*/  ISETP.NE.OR P0, PT, R0, RZ, !P0 ;  /* 0x000000ff0000720c */ /* 0x020fe40004705670 */
[--C-:B------:R-:W-:Y:S02]  /*0550*/  SHF.R.S32.HI R0, RZ, 0x3, R5.reuse ;  /* 0x00000003ff007819 */ /* 0x100fe40000011405 */
[----:B------:R-:W-:Y:S02]  /*0560*/  SHF.R.S32.HI R5, RZ, 0x1f, R5 ;  /* 0x0000001fff057819 */ /* 0x000fe40000011405 */
[----:B0-----:R-:W-:Y:S02]  /*0570*/  I2FP.F32.U32 R7, UR9 ;  /* 0x0000000900077c45 */ /* 0x001fe40008201000 */
[----:B------:R-:W-:-:S03]  /*0580*/  LEA.HI R5, R5, R0, RZ, 0x2 ;  /* 0x0000000005057211 */ /* 0x000fc600078f10ff */
[----:B------:R-:W-:Y:S01]  /*0590*/  FMUL R7, R7, UR4 ;  /* 0x0000000407077c20 */ /* 0x000fe20008400000 */
[----:B------:R-:W-:Y:S01]  /*05a0*/  LOP3.LUT R5, R5, 0xfffffffc, RZ, 0xc0, !PT ;  /* 0xfffffffc05057812 */ /* 0x000fe200078ec0ff */
[----:B------:R-:W-:Y:S01]  /*05b0*/  VOTEU.ALL UP0, P0 ;  /* 0x00000000003f7886 */ /* 0x000fe20000000000 */
[----:B------:R-:W-:Y:S01]  /*05c0*/  ULDC UR4, c[0x0][0x154] ;  /* 0x0000550000047ab9 */ /* 0x000fe20000000800 */
[----:B------:R-:W-:Y:S02]  /*05d0*/  VOTEU.ALL UP1, P0 ;  /* 0x00000000003f7886 */ /* 0x000fe40000020000 */
[----:B------:R-:W0:Y:S01]  /*05e0*/  F2I.U32.TRUNC.NTZ R7, R7 ;  /* 0x0000000700077305 */ /* 0x000e22000020f000 */
[----:B------:R-:W-:Y:S01]  /*05f0*/  IMAD.IADD R5, R0, 0x1, -R5 ;  /* 0x0000000100057824 */ /* 0x000fe200078e0a05 */
[----:B------:R-:W5:Y:S01]  /*0600*/  @!UP0 S2UR UR7, SR_CgaCtaId ;  /* 0x00000000000789c3 */ /* 0x000f620000008800 */
[----:B------:R-:W-:Y:S02]  /*0610*/  @!UP0 UMOV UR6, 0x400 ;  /* 0x0000040000068882 */ /* 0x000fe40000000000 */
[----:B------:R-:W-:Y:S01]  /*0620*/  IMAD R5, R6, 0x4, R5 ;  /* 0x0000000406057824 */ /* 0x000fe200078e0205 */
[----:B--2---:R-:W-:-:S04]  /*0630*/  I2FP.F32.U32 R6, R2 ;  /* 0x0000000200067245 */ /* 0x004fc80000201000 */
[----:B------:R-:W-:Y:S01]  /*0640*/  LEA.HI R0, R5, R5, RZ, 0x1 ;  /* 0x0000000505007211 */ /* 0x000fe200078f08ff */
[----:B------:R-:W-:Y:S01]  /*0650*/  FMUL R6, R6, UR4 ;  /* 0x0000000406067c20 */ /* 0x000fe20008400000 */
[----:B------:R-:W-:Y:S02]  /*0660*/  UMOV UR4, 0x20 ;  /* 0x0000002000047882 */ /* 0x000fe40000000000 */
[----:B------:R-:W-:Y:S01]  /*0670*/  LOP3.LUT R0, R0, 0xfffffffe, RZ, 0xc0, !PT ;  /* 0xfffffffe00007812 */ /* 0x000fe200078ec0ff */
[----:B0-----:R-:W-:Y:S01]  /*0680*/  IMAD.MOV R11, RZ, RZ, -R7 ;  /* 0x000000ffff0b7224 */ /* 0x001fe200078e0a07 */
[----:B------:R-:W-:-:S04]  /*0690*/  @!UP0 UIADD3 UR4, -UR4, 0x100000, URZ ;  /* 0x0010000004048890 */ /* 0x000fc8000fffe13f */
[----:B------:R-:W-:Y:S02]  /*06a0*/  @!UP0 USHF.L.U32 UR5, UR4, 0xb, URZ ;  /* 0x0000000b04058899 */ /* 0x000fe4000800063f */
[----:B------:R-:W-:Y:S01]  /*06b0*/  @!UP0 USHF.L.U32 UR4, UR4, 0x1, URZ ;  /* 0x0000000104048899 */ /* 0x000fe2000800063f */
[----:B------:R-:W0:Y:S01]  /*06c0*/  F2I.U32.TRUNC.NTZ R6, R6 ;  /* 0x0000000600067305 */ /* 0x000e22000020f000 */
[----:B------:R-:W2:Y:S01]  /*06d0*/  LDC R7, c[0x0][0x140] ;  /* 0x00005000ff077b82 */ /* 0x000ea20000000800 */
[----:B-1----:R-:W-:Y:S02]  /*06e0*/  IMAD R11, R8, R11, UR9 ;  /* 0x00000009080b7e24 */ /* 0x002fe4000f8e020b */
[----:B------:R-:W-:-:S05]  /*06f0*/  IMAD.IADD R0, R5, 0x1, -R0 ;  /* 0x0000000105007824 */ /* 0x000fca00078e0a00 */
[----:B------:R-:W-:Y:S01]  /*0700*/  ISETP.NE.AND P2, PT, R0, R11, PT ;  /* 0x0000000b0000720c */ /* 0x000fe20003f45270 */
[C---:B------:R-:W-:Y:S01]  /*0710*/  IMAD.SHL.U32 R0, R5.reuse, 0x4, RZ ;  /* 0x0000000405007824 */ /* 0x040fe200078e00ff */
[----:B-----5:R-:W-:Y:S01]  /*0720*/  @!UP0 ULEA UR6, UR7, UR6, 0x18 ;  /* 0x0000000607068291 */ /* 0x020fe2000f8ec03f */
[----:B------:R-:W-:Y:S01]  /*0730*/  VOTEU.ALL UP0, P0 ;  /* 0x00000000003f7886 */ /* 0x000fe20000000000 */
[----:B------:R-:W-:Y:S01]  /*0740*/  LOP3.LUT P0, RZ, R4, 0x7, RZ, 0xc0, !PT ;  /* 0x0000000704ff7812 */ /* 0x000fe2000780c0ff */
[----:B0-----:R-:W-:Y:S01]  /*0750*/  IMAD.MOV R12, RZ, RZ, -R6 ;  /* 0x000000ffff0c7224 */ /* 0x001fe200078e0a06 */
[----:B------:R-:W-:-:S03]  /*0760*/  LOP3.LUT R9, R5, 0xc, R0, 0x78, !PT ;  /* 0x0000000c05097812 */ /* 0x000fc600078e7800 */
[----:B---3--:R-:W-:Y:S01]  /*0770*/  IMAD R5, R13, R12, R2 ;  /* 0x0000000c0d057224 */ /* 0x008fe200078e0202 */
[C---:B------:R-:W-:Y:S01]  /*0780*/  ISETP.LT.U32.AND P0, PT, R9.reuse, 0x2, !P0 ;  /* 0x000000020900780c */ /* 0x040fe20004701070 */
[----:B------:R0:W-:Y:S02]  /*0790*/  STL [R1+0x458], R9 ;  /* 0x0004580901007387 */ /* 0x0001e40000100800 */
[----:B------:R-:W-:Y:S02]  /*07a0*/  @P2 LEA.HI R0, R9, R9, RZ, 0x1 ;  /* 0x0000000909002211 */ /* 0x000fe400078f08ff */
[----:B------:R-:W1:Y:S02]  /*07b0*/  FENCE.VIEW.ASYNC.S ;  /* 0x00000000000073c6 */ /* 0x000e640000000000 */
[----:B-1----:R0:W1:Y:S01]  /*07c0*/  @!UP0 SYNCS.EXCH.64 URZ, [UR6+0x80], UR4 ;  /* 0x00008004063f85b2 */ /* 0x0020620008000100 */
[----:B--2---:R-:W-:Y:S02]  /*07d0*/  ISETP.EQ.U32.AND P5, PT, R7, 0x1, PT ;  /* 0x000000010700780c */ /* 0x004fe40003fa2070 */
[----:B------:R-:W-:-:S04]  /*07e0*/  @P2 SHF.R.S32.HI R0, RZ, 0x1, R0 ;  /* 0x00000001ff002819 */ /* 0x000fc80000011400 */
[----:B------:R-:W-:Y:S01]  /*07f0*/  @P2 ISETP.NE.AND P3, PT, R0, R5, PT ;  /* 0x000000050000220c */ /* 0x000fe20003f65270 */
[----:B------:R-:W-:Y:S01]  /*0800*/  IMAD.MOV.U32 R0, RZ, RZ, 0x1 ;  /* 0x00000001ff007424 */ /* 0x000fe200078e00ff */
[----:B------:R-:W-:Y:S02]  /*0810*/  SEL R5, RZ, 0x1, !P0 ;  /* 0x00000001ff057807 */ /* 0x000fe40004000000 */
[----:B------:R-:W-:-:S04]  /*0820*/  @P2 SEL R0, RZ, 0x1, P3 ;  /* 0x00000001ff002807 */ /* 0x000fc80001800000 */
[----:B------:R-:W-:Y:S01]  /*0830*/  LOP3.LUT R0, R0, R5, RZ, 0xc0, !PT ;  /* 0x0000000500007212 */ /* 0x000fe200078ec0ff */
[----:B------:R0:W2:Y:S01]  /*0840*/  @!UP1 SYNCS.EXCH.64 URZ, [UR6+0x88], UR4 ;  /* 0x00008804063f95b2 */ /* 0x0000a20008000100 */
[----:B------:R-:W-:-:S03]  /*0850*/  NOP ;  /* 0x0000000000007918 */ /* 0x000fc60000000000 */
[----:B------:R0:W-:Y:S01]  /*0860*/  STL [R1+0x454], R0 ;  /* 0x0004540001007387 */ /* 0x0001e20000100800 */
[----:B-1----:R-:W-:Y:S05]  /*0870*/  @!P5 BRA `(.L_x_3) ;  /* 0x000000000008d947 */ /* 0x002fea0003800000 */
[----:B--2-4-:R-:W-:Y:S01]  /*0880*/  UCGABAR_ARV ;  /* 0x00000000000079c7 */ /* 0x014fe20008000000 */
[----:B------:R-:W-:Y:S05]  /*0890*/  BRA `(.L_x_4) ;  /* 0x0000000000047947 */ /* 0x000fea0003800000 */
.L_x_3:
[----:B--2-4-:R-:W-:Y:S01]  /*08a0*/  NOP ;  /* 0x0000000000007918 */ /* 0x014fe20000000000 */
.L_x_4:
[----:B0-----:R-:W0:Y:S01]  /*08b0*/  LDC R0, c[0x0][0x65c] ;  /* 0x00019700ff007b82 */ /* 0x001e220000000800 */
[----:B------:R-:W-:Y:S02]  /*08c0*/  IMAD.U32 R4, RZ, RZ, UR9 ;  /* 0x00000009ff047e24 */ /* 0x000fe4000f8e00ff */
[----:B------:R-:W-:Y:S01]  /*08d0*/  IMAD.MOV.U32 R5, RZ, RZ, RZ ;  /* 0x000000ffff057224 */ /* 0x000fe200078e00ff */
[----:B0-----:R-:W-:-:S13]  /*08e0*/  ISETP.NE.AND P4, PT, R0, 0x1, PT ;  /* 0x000000010000780c */ /* 0x001fda0003f85270 */
[----:B------:R-:W0:Y:S01]  /*08f0*/  @P4 LDC R7, c[0x0][0x10] ;  /* 0x00000400ff074b82 */ /* 0x000e220000000800 */
[----:B------:R-:W-:Y:S02]  /*0900*/  @P4 IMAD.MOV.U32 R3, RZ, RZ, RZ ;  /* 0x000000ffff034224 */ /* 0x000fe400078e00ff */
[----:B------:R-:W-:-:S05]  /*0910*/  @P4 IMAD.MOV.U32 R15, RZ, RZ, RZ ;  /* 0x000000ffff0f4224 */ /* 0x000fca00078e00ff */
[----:B------:R-:W1:Y:S01]  /*0920*/  @!P4 LDC R9, c[0x0][0xc] ;  /* 0x00000300ff09cb82 */ /* 0x000e620000000800 */
[----:B0-----:R-:W-:-:S04]  /*0930*/  @P4 IMAD.WIDE.U32 R6, R7, UR9, R2 ;  /* 0x0000000907064c25 */ /* 0x001fc8000f8e0002 */
[----:B------:R-:W-:Y:S02]  /*0940*/  @P4 IMAD.MOV.U32 R8, RZ, RZ, R6 ;  /* 0x000000ffff084224 */ /* 0x000fe400078e0006 */
[----:B------:R-:W-:Y:S02]  /*0950*/  @P4 IMAD.IADD R16, R7, 0x1, R15 ;  /* 0x0000000107104824 */ /* 0x000fe400078e020f */
[----:B-1----:R-:W-:-:S04]  /*0960*/  @!P4 IMAD.WIDE.U32 R4, R2, R9, R4 ;  /* 0x000000090204c225 */ /* 0x002fc800078e0004 */
[----:B------:R-:W-:Y:S02]  /*0970*/  @!P4 IMAD.MOV.U32 R8, RZ, RZ, R4 ;  /* 0x000000ffff08c224 */ /* 0x000fe400078e0004 */
[----:B------:R-:W-:-:S03]  /*0980*/  @!P4 IMAD.MOV.U32 R16, RZ, RZ, R5 ;  /* 0x000000ffff10c224 */ /* 0x000fc600078e0005 */
[----:B------:R0:W-:Y:S04]  /*0990*/  STL [R1+0x460], R8 ;  /* 0x0004600801007387 */ /* 0x0001e80000100800 */
[----:B------:R0:W-:Y:S01]  /*09a0*/  STL [R1+0x45c], R16 ;  /* 0x00045c1001007387 */ /* 0x0001e20000100800 */
[----:B------:R-:W-:Y:S05]  /*09b0*/  @!P5 BRA `(.L_x_5) ;  /* 0x00000000000cd947 */ /* 0x000fea0003800000 */
[----:B------:R-:W-:Y:S01]  /*09c0*/  UCGABAR_WAIT ;  /* 0x0000000000007dc7 */ /* 0x000fe20008000000 */
[----:B------:R-:W-:Y:S01]  /*09d0*/  CCTL.IVALL ;  /* 0x00000000ff00798f */ /* 0x000fe20002000000 */
[----:B------:R-:W-:Y:S05]  /*09e0*/  BRA `(.L_x_6) ;  /* 0x0000000000047947 */ /* 0x000fea0003800000 */
.L_x_5:
[----:B------:R-:W-:Y:S06]  /*09f0*/  BAR.SYNC.DEFER_BLOCKING 0x0 ;  /* 0x0000000000007b1d */ /* 0x000fec0000010000 */
.L_x_6:
[----:B------:R-:W-:Y:S05]  /*0a00*/  @!P1 BRA `(.L_x_7) ;  /* 0x0000023400049947 */ /* 0x000fea0003800000 */
[----:B------:R-:W-:-:S06]  /*0a10*/  UISETP.GT.U32.AND UP0, UPT, UR10, 0x1, UPT ;  /* 0x000000010a00788c */ /* 0x000fcc000bf04070 */
[----:B------:R-:W-:-:S13]  /*0a20*/  PLOP3.LUT P0, PT, PT, PT, UP0, 0x80, 0x0 ;  /* 0x000000000000781c */ /* 0x000fda0003f0f008 */
[----:B------:R-:W-:Y:S05]  /*0a30*/  @P0 EXIT ;  /* 0x000000000000094d */ /* 0x000fea0003800000 */
[----:B------:R-:W-:Y:S01]  /*0a40*/  IMAD.MOV.U32 R5, RZ, RZ, -0x1 ;  /* 0xffffffffff057424 */ /* 0x000fe200078e00ff */
[----:B------:R-:W-:Y:S01]  /*0a50*/  ULDC.64 UR4, c[0x0][0x650] ;  /* 0x0001940000047ab9 */ /* 0x000fe20000000a00 */
[----:B------:R-:W-:Y:S01]  /*0a60*/  IMAD.MOV.U32 R4, RZ, RZ, -0x1 ;  /* 0xffffffffff047424 */ /* 0x000fe200078e00ff */
[----:B------:R-:W-:Y:S01]  /*0a70*/  ISETP.GE.U32.AND P0, PT, R8, UR4, PT ;  /* 0x0000000408007c0c */ /* 0x000fe2000bf06070 */
[----:B------:R-:W-:Y:S01]  /*0a80*/  UMOV UR10, 0xffffffff ;  /* 0xffffffff000a7882 */ /* 0x000fe20000000000 */
[----:B------:R1:W-:Y:S01]  /*0a90*/  STL [R1+0x468], R5 ;  /* 0x0004680501007387 */ /* 0x0003e20000100800 */
[----:B------:R-:W-:Y:S02]  /*0aa0*/  PRMT R0, RZ, 0x7610, R0 ;  /* 0x00007610ff007816 */ /* 0x000fe40000000000 */
[----:B------:R-:W-:Y:S01]  /*0ab0*/  ISETP.GE.U32.AND.EX P0, PT, R16, UR5, PT, P0 ;  /* 0x0000000510007c0c */ /* 0x000fe2000bf06100 */
[----:B------:R1:W-:-:S12]  /*0ac0*/  STL [R1+0x464], R4 ;  /* 0x0004640401007387 */ /* 0x0003d80000100800 */
[----:B-1----:R-:W-:Y:S05]  /*0ad0*/  @P0 BRA `(.L_x_8) ;  /* 0x00000004003c0947 */ /* 0x002fea0003800000 */
[----:B------:R-:W-:Y:S01]  /*0ae0*/  ULDC.64 UR14, c[0x0][0x628] ;  /* 0x00018a00000e7ab9 */ /* 0x000fe20000000a00 */
[----:B------:R-:W1:Y:S01]  /*0af0*/  LDC.64 R6, c[0x0][0x620] ;  /* 0x00018800ff067b82 */ /* 0x000e620000000a00 */
[----:B------:R-:W-:Y:S01]  /*0b00*/  ISETP.NE.U32.AND P0, PT, RZ, UR14, PT ;  /* 0x0000000eff007c0c */ /* 0x000fe2000bf05070 */
[----:B------:R-:W-:Y:S01]  /*0b10*/  ULDC UR11, c[0x0][0x630] ;  /* 0x00018c00000b7ab9 */ /* 0x000fe20000000800 */
[----:B------:R-:W-:Y:S02]  /*0b20*/  R2UR UR4, R8 ;  /* 0x00000000080472ca */ /* 0x000fe400000e0000 */
[----:B------:R-:W-:Y:S02]  /*0b30*/  ISETP.NE.AND.EX P0, PT, RZ, UR15, PT, P0 ;  /* 0x0000000fff007c0c */ /* 0x000fe4000bf05300 */
[----:B------:R-:W-:-:S11]  /*0b40*/  R2UR UR5, R16 ;  /* 0x00000000100572ca */ /* 0x000fd600000e0000 */
[----:B------:R-:W-:Y:S05]  /*0b50*/  @!P0 BRA `(.L_x_9) ;  /* 0x0000000000308947 */ /* 0x000fea0003800000 */
[----:B------:R-:W-:Y:S01]  /*0b60*/  R2UR UR4, R8 ;  /* 0x00000000080472ca */ /* 0x000fe200000e0000 */
[----:B------:R-:W-:Y:S01]  /*0b70*/  ULDC UR8, c[0x0][0x634] ;  /* 0x00018d0000087ab9 */ /* 0x000fe20000000800 */
[----:B------:R-:W-:-:S11]  /*0b80*/  R2UR UR10, R16 ;  /* 0x00000000100a72ca */ /* 0x000fd600000e0000 */
[----:B------:R-:W-:-:S04]  /*0b90*/  UIADD3 UR8, UP0, UR4, UR8, URZ ;  /* 0x0000000804087290 */ /* 0x000fc8000ff1e03f */
[----:B------:R-:W-:-:S04]  /*0ba0*/  UIADD3.X UR10, URZ, UR10, URZ, UP0, !UPT ;  /* 0x0000000a3f0a7290 */ /* 0x000fc800087fe43f */
[----:B------:R-:W-:-:S04]  /*0bb0*/  UIMAD.WIDE.U32 UR4, UR10, UR14, URZ ;  /* 0x0000000e0a0472a5 */ /* 0x000fc8000f8e003f */
[----:B------:R-:W-:Y:S02]  /*0bc0*/  UIMAD.WIDE.U32 UR6, UP0, UR8, UR15, UR4 ;  /* 0x0000000f080672a5 */ /* 0x000fe4000f800004 */
[----:B------:R-:W-:Y:S02]  /*0bd0*/  UIMAD.WIDE.U32 UR4, UR8, UR14, URZ ;  /* 0x0000000e080472a5 */ /* 0x000fe4000f8e003f */
[----:B------:R-:W-:Y:S02]  /*0be0*/  UIADD3.X UR9, URZ, URZ, URZ, UP0, !UPT ;  /* 0x0000003f3f097290 */ /* 0x000fe400087fe43f */
[----:B------:R-:W-:Y:S01]  /*0bf0*/  UIADD3 URZ, UP0, UR5, UR6, URZ ;  /* 0x00000006053f7290 */ /* 0x000fe2000ff1e03f */
[----:B------:R-:W-:-:S03]  /*0c00*/  UMOV UR8, UR7 ;  /* 0x0000000700087c82 */ /* 0x000fc60008000000 */
[----:B------:R-:W-:-:S12]  /*0c10*/  UIMAD.WIDE.U32.X UR4, UR10, UR15, UR8, UP0 ;  /* 0x0000000f0a0472a5 */ /* 0x000fd800080e0408 */
.L_x_9:
[----:B------:R-:W-:Y:S01]  /*0c20*/  USHF.R.U64 UR10, UR4, UR11, UR5 ;  /* 0x0000000b040a7299 */ /* 0x000fe20008001205 */
[----:B------:R-:W2:Y:S01]  /*0c30*/  LDC.64 R20, c[0x0][0x640] ;  /* 0x00019000ff147b82 */ /* 0x000ea20000000a00 */
[----:B------:R-:W-:Y:S01]  /*0c40*/  USHF.R.U32.HI UR4, URZ, UR11, UR5 ;  /* 0x0000000b3f047299 */ /* 0x000fe20008011605 */
[----:B------:R-:W-:Y:S02]  /*0c50*/  IMAD.MOV.U32 R4, RZ, RZ, R8 ;  /* 0x000000ffff047224 */ /* 0x000fe400078e0008 */
[----:B------:R-:W-:Y:S01]  /*0c60*/  IMAD R12, R13, R12, R2 ;  /* 0x0000000c0d0c7224 */ /* 0x000fe200078e0202 */
[----:B------:R-:W-:Y:S01]  /*0c70*/  IADD3 R3, P0, RZ, -UR10, RZ ;  /* 0x8000000aff037c10 */ /* 0x000fe2000ff1e0ff */
[----:B------:R-:W-:Y:S02]  /*0c80*/  IMAD.MOV.U32 R13, RZ, RZ, 0x1 ;  /* 0x00000001ff0d7424 */ /* 0x000fe400078e00ff */
[----:B------:R-:W3:Y:S02]  /*0c90*/  LDC R10, c[0x0][0x618] ;  /* 0x00018600ff0a7b82 */ /* 0x000ee40000000800 */
[----:B------:R-:W-:-:S04]  /*0ca0*/  IMAD.X R5, RZ, RZ, ~UR4, P0 ;  /* 0x80000004ff057e24 */ /* 0x000fc800080e06ff */
[-C--:B-1----:R-:W-:Y:S02]  /*0cb0*/  IMAD R0, R5, R6.reuse, RZ ;  /* 0x0000000605007224 */ /* 0x082fe400078e02ff */
[----:B------:R-:W1:Y:S01]  /*0cc0*/  LDC R14, c[0x0][0x608] ;  /* 0x00018200ff0e7b82 */ /* 0x000e620000000800 */
[----:B------:R-:W-:Y:S02]  /*0cd0*/  IMAD.MOV.U32 R5, RZ, RZ, R16 ;  /* 0x000000ffff057224 */ /* 0x000fe400078e0010 */
[----:B------:R-:W-:-:S05]  /*0ce0*/  IMAD.WIDE.U32 R4, R3, R6, R4 ;  /* 0x0000000603047225 */ /* 0x000fca00078e0004 */
[----:B------:R-:W4:Y:S01]  /*0cf0*/  LDC R18, c[0x0][0x658] ;  /* 0x00019600ff127b82 */ /* 0x000f220000000800 */
[----:B------:R-:W-:Y:S01]  /*0d00*/  IMAD R3, R3, R7, R0 ;  /* 0x0000000703037224 */ /* 0x000fe200078e0200 */
[----:B--2---:R-:W-:-:S03]  /*0d10*/  ISETP.NE.U32.AND P0, PT, R20, RZ, PT ;  /* 0x000000ff1400720c */ /* 0x004fc60003f05070 */
[----:B------:R-:W-:Y:S01]  /*0d20*/  IMAD.IADD R3, R5, 0x1, R3 ;  /* 0x0000000105037824 */ /* 0x000fe200078e0203 */
[----:B------:R-:W-:Y:S01]  /*0d30*/  ISETP.NE.AND.EX P0, PT, R21, RZ, PT, P0 ;  /* 0x000000ff1500720c */ /* 0x000fe20003f05300 */
[----:B------:R-:W-:Y:S01]  /*0d40*/  IMAD.MOV.U32 R5, RZ, RZ, -0x1 ;  /* 0xffffffffff057424 */ /* 0x000fe200078e00ff */
[----:B0-----:R-:W0:Y:S02]  /*0d50*/  LDC R16, c[0x0][0x600] ;  /* 0x00018000ff107b82 */ /* 0x001e240000000800 */
[-CC-:B---3--:R-:W-:Y:S02]  /*0d60*/  SHF.R.U64 R8, R4, R10.reuse, R3.reuse ;  /* 0x0000000a04087219 */ /* 0x188fe40000001203 */
[----:B------:R-:W-:-:S04]  /*0d70*/  SHF.R.U32.HI R3, RZ, R10, R3 ;  /* 0x0000000aff037219 */ /* 0x000fc80000011603 */
[----:B------:R-:W2:Y:S01]  /*0d80*/  LDC R15, c[0x0][0x648] ;  /* 0x00019200ff0f7b82 */ /* 0x000ea20000000800 */
[-CC-:B-1----:R-:W-:Y:S02]  /*0d90*/  SHF.R.U64 R23, R8, R14.reuse, R3.reuse ;  /* 0x0000000e08177219 */ /* 0x182fe40000001203 */
[----:B------:R-:W-:-:S05]  /*0da0*/  SHF.R.U32.HI R3, RZ, R14, R3 ;  /* 0x0000000eff037219 */ /* 0x000fca0000011603 */
[----:B------:R-:W1:Y:S01]  /*0db0*/  LDC R17, c[0x0][0x638] ;  /* 0x00018e00ff117b82 */ /* 0x000e620000000800 */
[-CC-:B----4-:R-:W-:Y:S02]  /*0dc0*/  SHF.R.U64 R10, R23, R18.reuse, R3.reuse ;  /* 0x00000012170a7219 */ /* 0x190fe40000001203 */
[-C--:B------:R-:W-:Y:S02]  /*0dd0*/  SHF.L.U32 R0, R5, R18.reuse, RZ ;  /* 0x0000001205007219 */ /* 0x080fe400000006ff */
[----:B------:R-:W-:Y:S01]  /*0de0*/  SHF.R.U32.HI R3, RZ, R18, R3 ;  /* 0x00000012ff037219 */ /* 0x000fe20000011603 */
[----:B------:R-:W-:Y:S01]  /*0df0*/  IMAD.MOV.U32 R2, RZ, RZ, R10 ;  /* 0x000000ffff027224 */ /* 0x000fe200078e000a */
[----:B------:R-:W-:Y:S01]  /*0e00*/  LOP3.LUT R0, RZ, R0, RZ, 0x33, !PT ;  /* 0x00000000ff007212 */ /* 0x000fe200078e33ff */
[----:B------:R-:W3:Y:S01]  /*0e10*/  LDC R19, c[0x0][0x610] ;  /* 0x00018400ff137b82 */ /* 0x000ee20000000800 */
[----:B------:R-:W-:Y:S05]  /*0e20*/  @!P0 BRA `(.L_x_10) ;  /* 0x0000000000288947 */ /* 0x000fea0003800000 */
[----:B------:R-:W4:Y:S02]  /*0e30*/  LDC R7, c[0x0][0x64c] ;  /* 0x00019300ff077b82 */ /* 0x000f240000000800 */
[----:B----4-:R-:W-:-:S05]  /*0e40*/  IADD3 R7, P0, R10, R7, RZ ;  /* 0x000000070a077210 */ /* 0x010fca0007f1e0ff */
[----:B------:R-:W-:-:S04]  /*0e50*/  IMAD.X R9, RZ, RZ, R3, P0 ;  /* 0x000000ffff097224 */ /* 0x000fc800000e0603 */
[----:B------:R-:W-:-:S04]  /*0e60*/  IMAD.WIDE.U32 R2, R9, R20, RZ ;  /* 0x0000001409027225 */ /* 0x000fc800078e00ff */
[----:B------:R-:W-:-:S04]  /*0e70*/  IMAD.WIDE.U32 R4, P0, R7, R21, R2 ;  /* 0x0000001507047225 */ /* 0x000fc80007800002 */
[----:B------:R-:W-:-:S04]  /*0e80*/  IMAD.WIDE.U32 R2, R7, R20, RZ ;  /* 0x0000001407027225 */ /* 0x000fc800078e00ff */
[----:B------:R-:W-:Y:S01]  /*0e90*/  IMAD.X R7, RZ, RZ, RZ, P0 ;  /* 0x000000ffff077224 */ /* 0x000fe200000e06ff */
[----:B------:R-:W-:Y:S01]  /*0ea0*/  IADD3 RZ, P0, R3, R4, RZ ;  /* 0x0000000403ff7210 */ /* 0x000fe20007f1e0ff */
[----:B------:R-:W-:-:S04]  /*0eb0*/  IMAD.MOV.U32 R6, RZ, RZ, R5 ;  /* 0x000000ffff067224 */ /* 0x000fc800078e0005 */
[----:B------:R-:W-:-:S08]  /*0ec0*/  IMAD.WIDE.U32.X R2, R9, R21, R6, P0 ;  /* 0x0000001509027225 */ /* 0x000fd000000e0406 */
.L_x_10:
[----:B--2---:R-:W-:Y:S01]  /*0ed0*/  SHF.R.U64 R4, R2, R15, R3 ;  /* 0x0000000f02047219 */ /* 0x004fe20000001203 */
[----:B0-----:R-:W-:Y:S01]  /*0ee0*/  VIADD R5, R16, 0xffffffff ;  /* 0xffffffff10057836 */ /* 0x001fe20000000000 */
[----:B------:R-:W-:Y:S02]  /*0ef0*/  SHF.L.U32 R2, R13, R18, RZ ;  /* 0x000000120d027219 */ /* 0x000fe400000006ff */
[----:B------:R-:W-:Y:S01]  /*0f00*/  LOP3.LUT R3, R23, R0, RZ, 0xc0, !PT ;  /* 0x0000000017037212 */ /* 0x000fe200078ec0ff */
[----:B------:R-:W-:Y:S01]  /*0f10*/  IMAD.MOV R6, RZ, RZ, -R4 ;  /* 0x000000ffff067224 */ /* 0x000fe200078e0a04 */
[----:B------:R-:W-:Y:S02]  /*0f20*/  SEL R0, R11, R12, !P4 ;  /* 0x0000000c0b007207 */ /* 0x000fe40006000000 */
[----:B------:R-:W-:Y:S01]  /*0f30*/  LOP3.LUT R5, R8, R5, RZ, 0xc0, !PT ;  /* 0x0000000508057212 */ /* 0x000fe200078ec0ff */
[----:B------:R-:W-:Y:S02]  /*0f40*/  IMAD R7, R2, R4, R3 ;  /* 0x0000000402077224 */ /* 0x000fe400078e0203 */
[----:B-1----:R-:W-:-:S02]  /*0f50*/  IMAD R3, R6, R17, R10 ;  /* 0x0000001106037224 */ /* 0x002fc400078e020a */
[----:B---3--:R-:W-:Y:S02]  /*0f60*/  IMAD R2, R7, R19, R0 ;  /* 0x0000001307027224 */ /* 0x008fe400078e0200 */
[----:B------:R-:W-:Y:S02]  /*0f70*/  IMAD R3, R3, R16, R5 ;  /* 0x0000001003037224 */ /* 0x000fe400078e0205 */
[----:B------:R-:W-:-:S03]  /*0f80*/  IMAD.MOV.U32 R0, RZ, RZ, 0x1 ;  /* 0x00000001ff007424 */ /* 0x000fc600078e00ff */
[----:B------:R-:W-:Y:S02]  /*0f90*/  SEL R4, R3, R2, !P4 ;  /* 0x0000000203047207 */ /* 0x000fe40006000000 */
[----:B------:R-:W-:-:S03]  /*0fa0*/  SEL R2, R2, R3, !P4 ;  /* 0x0000000302027207 */ /* 0x000fc60006000000 */
[----:B------:R1:W-:Y:S04]  /*0fb0*/  STL [R1+0x464], R4 ;  /* 0x0004640401007387 */ /* 0x0003e80000100800 */
[----:B------:R1:W-:Y:S02]  /*0fc0*/  STL [R1+0x468], R2 ;  /* 0x0004680201007387 */ /* 0x0003e40000100800 */
.L_x_8:
[----:B------:R-:W-:-:S08]  /*0fd0*/  NOP ;  /* 0x0000000000007918 */ /* 0x000fd00000000000 */
[----:B------:R-:W2:Y:S02]  /*0fe0*/  USETMAXREG.TRY_ALLOC.CTAPOOL UP0, 0xf0 ;  /* 0x000000f0000079c8 */ /* 0x000ea40008000600 */
[----:B--2---:R-:W-:-:S13]  /*0ff0*/  PLOP3.LUT P0, PT, PT, PT, UP0, 0x80, 0x0 ;  /* 0x000000000000781c */ /* 0x004fda0003f0f008 */
[----:B------:R-:W-:Y:S05]  /*1000*/  @!P0 BRA `(.L_x_8) ;  /* 0xfffffffc00f08947 */ /* 0x000fea000383ffff */
[----:B------:R-:W-:Y:S01]  /*1010*/  ULDC.64 UR4, c[0x0][0x598] ;  /* 0x0001660000047ab9 */ /* 0x000fe20000000a00 */
[----:B------:R-:W-:Y:S01]  /*1020*/  ULDC.64 UR14, c[0x0][0x208] ;  /* 0x00008200000e7ab9 */ /* 0x000fe20000000a00 */
[----:B------:R-:W-:-:S04]  /*1030*/  ISETP.NE.U32.AND P0, PT, RZ, UR4, PT ;  /* 0x00000004ff007c0c */ /* 0x000fc8000bf05070 */
[----:B------:R-:W-:-:S13]  /*1040*/  ISETP.NE.AND.EX P0, PT, RZ, UR5, PT, P0 ;  /* 0x00000005ff007c0c */ /* 0x000fda000bf05300 */
[----:B------:R-:W-:Y:S05]  /*1050*/  @!P0 BRA `(.L_x_11) ;  /* 0x0000000000208947 */ /* 0x000fea0003800000 */
[----:B-1----:R-:W1:Y:S02]  /*1060*/  LDC.64 R2, c[0x0][0x598] ;  /* 0x00016600ff027b82 */ /* 0x002e640000000a00 */
[----:B-1----:R-:W2:Y:S02]  /*1070*/  LDG.E.64 R2, desc[UR14][R2.64] ;  /* 0x0000000e02027981 */ /* 0x002ea4000c1e1b00 */
[----:B--2---:R-:W-:-:S04]  /*1080*/  ISETP.NE.U32.AND P0, PT, R2, RZ, PT ;  /* 0x000000ff0200720c */ /* 0x004fc80003f05070 */
[----:B------:R-:W-:-:S13]  /*1090*/  ISETP.NE.AND.EX P0, PT, R3, RZ, PT, P0 ;  /* 0x000000ff0300720c */ /* 0x000fda0003f05300 */
[----:B------:R-:W-:Y:S05]  /*10a0*/  @!P0 BRA `(.L_x_11) ;  /* 0x00000000000c8947 */ /* 0x000fea0003800000 */
[----:B------:R-:W2:Y:S02]  /*10b0*/  LD.E R2, desc[UR14][R2.64] ;  /* 0x0000000e02027980 */ /* 0x000ea4000c101900 */
[----:B--2---:R-:W-:Y:S01]  /*10c0*/  R2UR UR20, R2 ;  /* 0x00000000021472ca */ /* 0x004fe200000e0000 */
[----:B------:R-:W-:-:S14]  /*10d0*/  BRA `(.L_x_12) ;  /* 0x0000000000247947 */ /* 0x000fdc0003800000 */
.L_x_11:
[----:B------:R-:W-:Y:S02]  /*10e0*/  ULDC.64 UR4, c[0x0][0x588] ;  /* 0x0001620000047ab9 */ /* 0x000fe40000000a00 */
[----:B------:R-:W-:-:S04]  /*10f0*/  ISETP.NE.U32.AND P0, PT, RZ, UR4, PT ;  /* 0x00000004ff007c0c */ /* 0x000fc8000bf05070 */
[----:B------:R-:W-:-:S13]  /*1100*/  ISETP.NE.AND.EX P0, PT, RZ, UR5, PT, P0 ;  /* 0x00000005ff007c0c */ /* 0x000fda000bf05300 */
[----:B------:R-:W-:Y:S05]  /*1110*/  @!P0 BRA `(.L_x_13) ;  /* 0x0000000000108947 */ /* 0x000fea0003800000 */
[----:B-1----:R-:W1:Y:S02]  /*1120*/  LDC.64 R2, c[0x0][0x588] ;  /* 0x00016200ff027b82 */ /* 0x002e640000000a00 */
[----:B-1----:R-:W2:Y:S02]  /*1130*/  LDG.E R2, desc[UR14][R2.64] ;  /* 0x0000000e02027981 */ /* 0x002ea4000c1e1900 */
[----:B--2---:R-:W-:Y:S01]  /*1140*/  R2UR UR20, R2 ;  /* 0x00000000021472ca */ /* 0x004fe200000e0000 */
[----:B------:R-:W-:-:S14]  /*1150*/  BRA `(.L_x_12) ;  /* 0x0000000000047947 */ /* 0x000fdc0003800000 */
.L_x_13:
[----:B------:R-:W-:-:S05]  /*1160*/  ULDC UR20, c[0x0][0x580] ;  /* 0x0001600000147ab9 */ /* 0x000fca0000000800 */
.L_x_12:
[----:B------:R-:W-:Y:S02]  /*1170*/  ULDC.64 UR4, c[0x0][0x5a0] ;  /* 0x0001680000047ab9 */ /* 0x000fe40000000a00 */
        /* <DEDUP_REMOVED lines=11> */
.L_x_14:
        /* <DEDUP_REMOVED lines=8> */
.L_x_16:
[----:B------:R-:W-:-:S05]  /*12b0*/  ULDC UR21, c[0x0][0x584] ;  /* 0x0001610000157ab9 */ /* 0x000fca0000000800 */
.L_x_15:
[----:B------:R-:W-:-:S13]  /*12c0*/  LOP3.LUT P0, RZ, R0, 0xff, RZ, 0xc0, !PT ;  /* 0x000000ff00ff7812 */ /* 0x000fda000780c0ff */
[----:B------:R-:W-:Y:S05]  /*12d0*/  @!P0 EXIT ;  /* 0x000000000000894d */ /* 0x000fea0003800000 */
[----:B------:R-:W-:Y:S01]  /*12e0*/  ULDC UR4, c[0x0][0x28c] ;  /* 0x0000a30000047ab9 */ /* 0x000fe20000000800 */
[----:B------:R-:W-:Y:S02]  /*12f0*/  ULOP3.LUT UR22, UR13, 0x1, URZ, 0xfc, !UPT ;  /* 0x000000010d167892 */ /* 0x000fe4000f8efc3f */
[----:B------:R-:W-:-:S04]  /*1300*/  UIADD3 UR4, UR4, 0x3f, URZ ;  /* 0x0000003f04047890 */ /* 0x000fc8000fffe03f */
[----:B------:R-:W-:-:S04]  /*1310*/  USHF.R.S32.HI UR5, URZ, 0x1f, UR4 ;  /* 0x0000001f3f057899 */ /* 0x000fc80008011404 */
[----:B------:R-:W-:-:S03]  /*1320*/  ULEA.HI UR5, UR5, UR4, URZ, 0x6 ;  /* 0x0000000405057291 */ /* 0x000fc6000f8f303f */
[----:B------:R-:W-:Y:S01]  /*1330*/  UMOV UR4, URZ ;  /* 0x0000003f00047c82 */ /* 0x000fe20008000000 */
[----:B------:R-:W-:-:S03]  /*1340*/  USHF.R.S32.HI UR9, URZ, 0x6, UR5 ;  /* 0x000000063f097899 */ /* 0x000fc60008011405 */
[----:B------:R-:W-:-:S09]  /*1350*/  UMOV UR5, URZ ;  /* 0x0000003f00057c82 */ /* 0x000fd20008000000 */
.L_x_555:
[----:B------:R-:W-:Y:S01]  /*1360*/  STL [R1+0x450], RZ ;  /* 0x000450ff01007387 */ /* 0x000fe20000100800 */
[----:B--2---:R-:W2:Y:S01]  /*1370*/  S2UR UR18, SR_CgaCtaId ;  /* 0x00000000001279c3 */ /* 0x004ea20000008800 */
[----:B------:R-:W-:Y:S01]  /*1380*/  UMOV UR17, 0x400 ;  /* 0x0000040000117882 */ /* 0x000fe20000000000 */
[----:B------:R-:W-:Y:S01]  /*1390*/  UMOV UR6, URZ ;  /* 0x0000003f00067c82 */ /* 0x000fe20008000000 */
[----:B------:R-:W-:Y:S01]  /*13a0*/  STL [R1+0x44c], RZ ;  /* 0x00044cff01007387 */ /* 0x000fe20000100800 */
[----:B------:R-:W-:Y:S01]  /*13b0*/  UMOV UR7, URZ ;  /* 0x0000003f00077c82 */ /* 0x000fe20008000000 */
[----:B------:R-:W-:Y:S01]  /*13c0*/  UMOV UR8, URZ ;  /* 0x0000003f00087c82 */ /* 0x000fe20008000000 */
[----:B------:R-:W-:Y:S01]  /*13d0*/  UMOV UR23, UR5 ;  /* 0x0000000500177c82 */ /* 0x000fe20008000000 */
[----:B------:R-:W-:Y:S01]  /*13e0*/  STL [R1+0x448], RZ ;  /* 0x000448ff01007387 */ /* 0x000fe20000100800 */
[----:B-1-3--:R-:W1:Y:S01]  /*13f0*/  LDC R2, c[0x0][0x28c] ;  /* 0x0000a300ff027b82 */ /* 0x00ae620000000800 */
[----:B------:R-:W-:-:S02]  /*1400*/  CS2R R236, SRZ ;  /* 0x0000000000ec7805 */ /* 0x000fc4000001ff00 */
[----:B------:R-:W-:Y:S01]  /*1410*/  CS2R R234, SRZ ;  /* 0x0000000000ea7805 */ /* 0x000fe2000001ff00 */
[----:B------:R-:W-:Y:S01]  /*1420*/  STL [R1+0x444], RZ ;  /* 0x000444ff01007387 */ /* 0x000fe20000100800 */
[----:B------:R-:W-:Y:S02]  /*1430*/  CS2R R232, SRZ ;  /* 0x0000000000e87805 */ /* 0x000fe4000001ff00 */
[----:B------:R-:W-:Y:S02]  /*1440*/  CS2R R230, SRZ ;  /* 0x0000000000e67805 */ /* 0x000fe4000001ff00 */
[----:B------:R-:W-:Y:S01]  /*1450*/  CS2R R228, SRZ ;  /* 0x0000000000e47805 */ /* 0x000fe2000001ff00 */
[----:B------:R-:W-:Y:S01]  /*1460*/  STL [R1+0x440], RZ ;  /* 0x000440ff01007387 */ /* 0x000fe20000100800 */
[----:B------:R-:W-:Y:S02]  /*1470*/  CS2R R226, SRZ ;  /* 0x0000000000e27805 */ /* 0x000fe4000001ff00 */
        /* <DEDUP_REMOVED lines=15> */
[----:B-1----:R-:W-:Y:S02]  /*1570*/  ISETP.GE.AND P0, PT, R2, 0x1, PT ;  /* 0x000000010200780c */ /* 0x002fe40003f06270 */
        /* <DEDUP_REMOVED lines=39> */
[----:B0-----:R-:W-:Y:S02]  /*17f0*/  CS2R R16, SRZ ;  /* 0x0000000000107805 */ /* 0x001fe4000001ff00 */
[----:B------:R-:W-:-:S02]  /*1800*/  CS2R R14, SRZ ;  /* 0x00000000000e7805 */ /* 0x000fc4000001ff00 */
[----:B------:R-:W-:Y:S01]  /*1810*/  CS2R R12, SRZ ;  /* 0x00000000000c7805 */ /* 0x000fe2000001ff00 */
[----:B------:R-:W-:Y:S01]  /*1820*/  STL [R1+0x404], RZ ;  /* 0x000404ff01007387 */ /* 0x000fe20000100800 */
[----:B------:R-:W-:Y:S02]  /*1830*/  CS2R R10, SRZ ;  /* 0x00000000000a7805 */ /* 0x000fe4000001ff00 */
[----:B------:R-:W-:Y:S02]  /*1840*/  CS2R R8, SRZ ;  /* 0x0000000000087805 */ /* 0x000fe4000001ff00 */
[----:B------:R-:W-:Y:S01]  /*1850*/  CS2R R6, SRZ ;  /* 0x0000000000067805 */ /* 0x000fe2000001ff00 */
[----:B------:R-:W-:Y:S01]  /*1860*/  STL [R1+0x400], RZ ;  /* 0x000400ff01007387 */ /* 0x000fe20000100800 */
[----:B------:R-:W-:Y:S01]  /*1870*/  CS2R R4, SRZ ;  /* 0x0000000000047805 */ /* 0x000fe2000001ff00 */
[----:B------:R-:W-:Y:S01]  /*1880*/  IMAD.MOV.U32 R3, RZ, RZ, RZ ;  /* 0x000000ffff037224 */ /* 0x000fe200078e00ff */
[----:B------:R-:W-:Y:S01]  /*1890*/  CS2R R24, SRZ ;  /* 0x0000000000187805 */ /* 0x000fe2000001ff00 */
[----:B------:R-:W-:Y:S01]  /*18a0*/  STL [R1+0x3fc], RZ ;  /* 0x0003fcff01007387 */ /* 0x000fe20000100800 */
[----:B------:R-:W-:-:S02]  /*18b0*/  CS2R R26, SRZ ;  /* 0x00000000001a7805 */ /* 0x000fc4000001ff00 */
[----:B------:R-:W-:Y:S02]  /*18c0*/  CS2R R28, SRZ ;  /* 0x00000000001c7805 */ /* 0x000fe4000001ff00 */
[----:B------:R-:W-:Y:S01]  /*18d0*/  CS2R R30, SRZ ;  /* 0x00000000001e7805 */ /* 0x000fe2000001ff00 */
[----:B------:R-:W-:Y:S01]  /*18e0*/  STL [R1+0x3f8], RZ ;  /* 0x0003f8ff01007387 */ /* 0x000fe20000100800 */
[----:B------:R-:W-:Y:S02]  /*18f0*/  CS2R R32, SRZ ;  /* 0x0000000000207805 */ /* 0x000fe4000001ff00 */
[----:B------:R-:W-:Y:S02]  /*1900*/  CS2R R34, SRZ ;  /* 0x0000000000227805 */ /* 0x000fe4000001ff00 */
        /* <DEDUP_REMOVED lines=77> */
[----:B------:R-:W-:Y:S04]  /*1de0*/  STL [R1+0x3a8], RZ ;  /* 0x0003a8ff01007387 */ /* 0x000fe80000100800 */
        /* <DEDUP_REMOVED lines=106> */
[----:B------:R-:W-:Y:S04]  /*2490*/  STL [R1], RZ ;  /* 0x000000ff01007387 */ /* 0x000fe80000100800 */
        /* <DEDUP_REMOVED lines=39> */
[----:B------:R-:W-:Y:S01]  /*2710*/  STL [R1+0xa0], RZ ;  /* 0x0000a0ff01007387 */ /* 0x000fe20000100800 */
[----:B------:R-:W0:Y:S03]  /*2720*/  S2R R0, SR_TID.X ;  /* 0x0000000000007919 */ /* 0x000e260000002100 */
        /* <DEDUP_REMOVED lines=8> */
[----:B0-----:R-:W-:-:S03]  /*27b0*/  LOP3.LUT R0, R0, 0x80, RZ, 0xc0, !PT ;  /* 0x0000008000007812 */ /* 0x001fc600078ec0ff */
[----:B------:R-:W-:Y:S01]  /*27c0*/  STL [R1+0xc4], RZ ;  /* 0x0000c4ff01007387 */ /* 0x000fe20000100800 */
[----:B------:R-:W-:-:S03]  /*27d0*/  SHF.R.U32.HI R0, RZ, 0x7, R0 ;  /* 0x00000007ff007819 */ /* 0x000fc60000011600 */
        /* <DEDUP_REMOVED lines=33> */
[----:B------:R-:W0:Y:S04]  /*29f0*/  SHFL.IDX PT, R0, R0, RZ, 0x1f ;  /* 0x00001fff00007589 */ /* 0x000e2800000e0000 */
[----:B------:R1:W-:Y:S04]  /*2a00*/  STL [R1+0x14c], RZ ;  /* 0x00014cff01007387 */ /* 0x0003e80000100800 */
[----:B------:R1:W-:Y:S04]  /*2a10*/  STL [R1+0x150], RZ ;  /* 0x000150ff01007387 */ /* 0x0003e80000100800 */
[----:B------:R1:W-:Y:S04]  /*2a20*/  STL [R1+0x154], RZ ;  /* 0x000154ff01007387 */ /* 0x0003e80000100800 */
[----:B------:R1:W-:Y:S04]  /*2a30*/  STL [R1+0x158], RZ ;  /* 0x000158ff01007387 */ /* 0x0003e80000100800 */
[----:B------:R1:W-:Y:S04]  /*2a40*/  STL [R1+0x15c], RZ ;  /* 0x00015cff01007387 */ /* 0x0003e80000100800 */
[----:B------:R1:W-:Y:S01]  /*2a50*/  STL [R1+0x160], RZ ;  /* 0x000160ff01007387 */ /* 0x0003e20000100800 */
[----:B0-----:R-:W-:Y:S01]  /*2a60*/  R2UR UR12, R0 ;  /* 0x00000000000c72ca */ /* 0x001fe200000e0000 */
[----:B------:R-:W-:-:S02]  /*2a70*/  IMAD.U32 R0, RZ, RZ, UR4 ;  /* 0x00000004ff007e24 */ /* 0x000fc4000f8e00ff */
[----:B------:R1:W-:Y:S04]  /*2a80*/  STL [R1+0x164], RZ ;  /* 0x000164ff01007387 */ /* 0x0003e80000100800 */
[----:B------:R1:W-:Y:S04]  /*2a90*/  STL [R1+0x168], RZ ;  /* 0x000168ff01007387 */ /* 0x0003e80000100800 */
[----:B------:R1:W-:Y:S02]  /*2aa0*/  STL [R1+0x16c], RZ ;  /* 0x00016cff01007387 */ /* 0x0003e40000100800 */
[----:B------:R-:W-:-:S02]  /*2ab0*/  ULEA.HI UR11, UR12, UR12, URZ, 0x1 ;  /* 0x0000000c0c0b7291 */ /* 0x000fc4000f8f083f */
[----:B------:R1:W-:Y:S02]  /*2ac0*/  STL [R1+0x170], RZ ;  /* 0x000170ff01007387 */ /* 0x0003e40000100800 */
[----:B------:R-:W-:Y:S02]  /*2ad0*/  ULOP3.LUT UR16, UR11, 0xffffe, URZ, 0xc0, !UPT ;  /* 0x000ffffe0b107892 */ /* 0x000fe4000f8ec03f */
[----:B------:R1:W-:Y:S01]  /*2ae0*/  STL [R1+0x174], RZ ;  /* 0x000174ff01007387 */ /* 0x0003e20000100800 */
[----:B--2---:R-:W-:Y:S02]  /*2af0*/  ULEA UR11, UR18, UR17, 0x18 ;  /* 0x00000011120b7291 */ /* 0x004fe4000f8ec03f */
[----:B------:R-:W-:Y:S01]  /*2b00*/  UIADD3 UR16, UR12, -UR16, URZ ;  /* 0x800000100c107290 */ /* 0x000fe2000fffe03f */
[----:B------:R1:W-:Y:S03]  /*2b10*/  STL [R1+0x178], RZ ;  /* 0x000178ff01007387 */ /* 0x0003e60000100800 */
[----:B------:R-:W-:Y:S01]  /*2b20*/  ULEA UR16, UR16, UR11, 0xc ;  /* 0x0000000b10107291 */ /* 0x000fe2000f8e603f */
[----:B------:R1:W-:Y:S03]  /*2b30*/  STL [R1+0x17c], RZ ;  /* 0x00017cff01007387 */ /* 0x0003e60000100800 */
[----:B------:R-:W-:Y:S01]  /*2b40*/  UIADD3 UR16, UR16, 0x180, URZ ;  /* 0x0000018010107890 */ /* 0x000fe2000fffe03f */
[----:B------:R1:W-:Y:S03]  /*2b50*/  STL [R1+0x180], RZ ;  /* 0x000180ff01007387 */ /* 0x0003e60000100800 */
[----:B------:R-:W-:Y:S01]  /*2b60*/  USHF.R.U32.HI UR12, URZ, 0x4, UR16 ;  /* 0x000000043f0c7899 */ /* 0x000fe20008011610 */
[----:B------:R1:W-:Y:S03]  /*2b70*/  STL [R1+0x184], RZ ;  /* 0x000184ff01007387 */ /* 0x0003e60000100800 */
[----:B------:R-:W-:Y:S01]  /*2b80*/  ULOP3.LUT UR12, UR12, 0x3fff, URZ, 0xc0, !UPT ;  /* 0x00003fff0c0c7892 */ /* 0x000fe2000f8ec03f */
[----:B------:R1:W-:Y:S04]  /*2b90*/  STL [R1+0x188], RZ ;  /* 0x000188ff01007387 */ /* 0x0003e80000100800 */
        /* <DEDUP_REMOVED lines=28> */
[----:B------:R1:W-:Y:S01]  /*2d60*/  STL [R1+0x1fc], RZ ;  /* 0x0001fcff01007387 */ /* 0x0003e20000100800 */
[----:B------:R-:W-:Y:S05]  /*2d70*/  @!P0 BRA `(.L_x_17) ;  /* 0x0000004000c08947 */ /* 0x000fea0003800000 */
[----:B------:R-:W-:-:S06]  /*2d80*/  UISETP.NE.AND UP0, UPT, UR22, 0x3, UPT ;  /* 0x000000031600788c */ /* 0x000fcc000bf05270 */
[----:B------:R-:W-:-:S13]  /*2d90*/  PLOP3.LUT P1, PT, PT, PT, UP0, 0x80, 0x0 ;  /* 0x000000000000781c */ /* 0x000fda0003f2f008 */
[----:B------:R-:W-:Y:S05]  /*2da0*/  @!P1 BRA `(.L_x_18) ;  /* 0x0000000000049947 */ /* 0x000fea0003800000 */
[----:B------:R-:W-:Y:S01]  /*2db0*/  BPT.TRAP 0x1 ;  /* 0x000000040000795c */ /* 0x000fe20000300000 */
.L_x_18:
[----:B------:R-:W-:Y:S01]  /*2dc0*/  ULEA UR6, UR5, UR11, 0x3 ;  /* 0x0000000b05067291 */ /* 0x000fe2000f8e183f */
[----:B------:R-:W-:-:S05]  /*2dd0*/  IMAD.U32 R0, RZ, RZ, UR4 ;  /* 0x00000004ff007e24 */ /* 0x000fca000f8e00ff */
[----:B------:R-:W-:-:S04]  /*2de0*/  SHF.L.U32 R0, R0, 0x1f, RZ ;  /* 0x0000001f00007819 */ /* 0x000fc800000006ff */
[----:B------:R0:W2:Y:S01]  /*2df0*/  SYNCS.PHASECHK.TRANS64.TRYWAIT P0, [UR6], R0 ;  /* 0x00000000ff0075a7 */ /* 0x0000a20008000146 */
[----:B------:R-:W-:Y:S05]  /*2e00*/  @!P1 BRA `(.L_x_19) ;  /* 0x0000000000049947 */ /* 0x000fea0003800000 */
[----:B------:R-:W-:Y:S01]  /*2e10*/  BPT.TRAP 0x1 ;  /* 0x000000040000795c */ /* 0x000fe20000300000 */
.L_x_19:
[----:B--2---:R-:W-:Y:S05]  /*2e20*/  @P0 BRA `(.L_x_20) ;  /* 0x0000000000080947 */ /* 0x004fea0003800000 */
[----:B------:R-:W2:Y:S02]  /*2e30*/  SYNCS.PHASECHK.TRANS64.TRYWAIT P0, [UR6], R0 ;  /* 0x00000000ff0075a7 */ /* 0x000ea40008000146 */
[----:B--2---:R-:W-:Y:S05]  /*2e40*/  @!P0 BRA `(.L_x_21) ;  /* 0x0000022400f48947 */ /* 0x004fea0003800000 */
.L_x_20:
[----:B------:R-:W-:Y:S01]  /*2e50*/  UIADD3 UR6, UR11, 0x1c180, URZ ;  /* 0x0001c1800b067890 */ /* 0x000fe2000fffe03f */
[----:B------:R-:W-:Y:S01]  /*2e60*/  WARPGROUP.ARRIVE ;  /* 0x00000000000079c5 */ /* 0x000fe20000000000 */
[----:B------:R-:W-:Y:S02]  /*2e70*/  ULOP3.LUT UR7, UR12, 0x10000, URZ, 0xfc, !UPT ;  /* 0x000100000c077892 */ /* 0x000fe4000f8efc3f */
[----:B------:R-:W-:Y:S02]  /*2e80*/  USHF.R.U32.HI UR6, URZ, 0x4, UR6 ;  /* 0x000000043f067899 */ /* 0x000fe40008011606 */
[----:B------:R-:W-:Y:S02]  /*2e90*/  ULEA UR7, UR5, UR7, 0xa ;  /* 0x0000000705077291 */ /* 0x000fe4000f8e503f */
[----:B------:R-:W-:Y:S01]  /*2ea0*/  ULOP3.LUT UR6, UR6, 0x3fff, URZ, 0xc0, !UPT ;  /* 0x00003fff06067892 */ /* 0x000fe2000f8ec03f */
[----:B------:R-:W-:Y:S01]  /*2eb0*/  UMOV UR17, 0x80000020 ;  /* 0x8000002000117882 */ /* 0x000fe20000000000 */
[----:B------:R-:W-:-:S02]  /*2ec0*/  UMOV UR19, 0x80000020 ;  /* 0x8000002000137882 */ /* 0x000fc40000000000 */
[----:B------:R-:W-:Y:S01]  /*2ed0*/  ULOP3.LUT UR6, UR6, 0x10000, URZ, 0xfc, !UPT ;  /* 0x0001000006067892 */ /* 0x000fe2000f8efc3f */
[----:B------:R-:W-:-:S03]  /*2ee0*/  UMOV UR16, UR7 ;  /* 0x0000000700107c82 */ /* 0x000fc60008000000 */
[----:B------:R-:W-:-:S03]  /*2ef0*/  ULEA UR8, UR5, UR6, 0xa ;  /* 0x0000000605087291 */ /* 0x000fc6000f8e503f */
[----:B------:R-:W-:-:S04]  /*2f00*/  UMOV UR6, 0x2 ;  /* 0x0000000200067882 */ /* 0x000fc80000000000 */
[----:B------:R-:W-:Y:S02]  /*2f10*/  UMOV UR18, UR8 ;  /* 0x0000000800127c82 */ /* 0x000fe40008000000 */
[----:B------:R-:W-:Y:S01]  /*2f20*/  QGMMA.64x256x32.F32.E5M2.E5M2 R24, gdesc[UR16], RZ, !UPT, gsb0 ;  /* 0x03e00000101879f3 */ /* 0x000fe2000c0038ff */
[----:B------:R-:W-:Y:S01]  /*2f30*/  UIADD3 UR16, UR7, 0x200, URZ ;  /* 0x0000020007107890 */ /* 0x000fe2000fffe03f */
[----:B------:R-:W-:Y:S01]  /*2f40*/  UMOV UR17, 0x80000020 ;  /* 0x8000002000117882 */ /* 0x000fe20000000000 */
[----:B------:R-:W-:Y:S02]  /*2f50*/  WARPGROUP.DEPBAR.LE gsb0, 0x0 ;  /* 0x00008000000079c5 */ /* 0x000fe40000010000 */
[----:B------:R-:W-:Y:S04]  /*2f60*/  STL.64 [R1], R24 ;  /* 0x0000001801007387 */ /* 0x000fe80000100a00 */
[----:B------:R-:W-:Y:S04]  /*2f70*/  STL.64 [R1+0x8], R26 ;  /* 0x0000081a01007387 */ /* 0x000fe80000100a00 */
        /* <DEDUP_REMOVED lines=61> */
[----:B------:R3:W-:Y:S02]  /*3350*/  STL.64 [R1+0x1f8], R150 ;  /* 0x0001f89601007387 */ /* 0x0007e40000100a00 */
[----:B---3--:R-:W-:-:S06]  /*3360*/  WARPGROUP.ARRIVE ;  /* 0x00000000000079c5 */ /* 0x008fcc0000000000 */
[----:B------:R-:W-:Y:S03]  /*3370*/  QGMMA.64x256x32.F32.E5M2.E5M2 R24, gdesc[UR16], RZ, !UPT, gsb0 ;  /* 0x03e00000101879f3 */ /* 0x000fe6000c0038ff */
[----:B------:R-:W-:Y:S02]  /*3380*/  WARPGROUP.DEPBAR.LE gsb0, 0x0 ;  /* 0x00008000000079c5 */ /* 0x000fe40000010000 */
        /* <DEDUP_REMOVED lines=21> */
[----:B------:R3:W-:Y:S04]  /*34e0*/  STL.64 [R1+0x478], R108 ;  /* 0x0004786c01007387 */ /* 0x0007e80000100a00 */
        /* <DEDUP_REMOVED lines=70> */
[----:B---3--:R-:W3:Y:S04]  /*3950*/  LDL.LU.64 R108, [R1] ;  /* 0x00000000016c7983 */ /* 0x008ee80000300a00 */
[----:B------:R-:W3:Y:S04]  /*3960*/  LDL.LU.64 R110, [R1+0x8] ;  /* 0x00000800016e7983 */ /* 0x000ee80000300a00 */
        /* <DEDUP_REMOVED lines=61> */
[----:B------:R-:W3:Y:S01]  /*3d40*/  LDL.LU.64 R234, [R1+0x1f8] ;  /* 0x0001f80001ea7983 */ /* 0x000ee20000300a00 */
[----:B------:R-:W-:-:S02]  /*3d50*/  UIADD3 UR16, UR7, 0x2, URZ ;  /* 0x0000000207107890 */ /* 0x000fc4000fffe03f */
[----:B------:R-:W-:Y:S01]  /*3d60*/  UIADD3 UR18, UR8, 0x2, URZ ;  /* 0x0000000208127890 */ /* 0x000fe2000fffe03f */
[----:B------:R-:W-:Y:S01]  /*3d70*/  STL [R1+0x338], RZ ;  /* 0x000338ff01007387 */ /* 0x000fe20000100800 */
[----:B------:R-:W-:Y:S01]  /*3d80*/  UMOV UR17, 0x80000020 ;  /* 0x8000002000117882 */ /* 0x000fe20000000000 */
[----:B------:R-:W-:Y:S02]  /*3d90*/  UMOV UR19, 0x80000020 ;  /* 0x8000002000137882 */ /* 0x000fe40000000000 */
        /* <DEDUP_REMOVED lines=25> */
[----:B---3--:R-:W-:-:S06]  /*3f30*/  WARPGROUP.ARRIVE ;  /* 0x00000000000079c5 */ /* 0x008fcc0000000000 */
[----:B------:R-:W-:Y:S03]  /*3f40*/  QGMMA.64x256x32.F32.E5M2.E5M2 R108, gdesc[UR16], R108, gsb0 ;  /* 0x03e00000106c79f3 */ /* 0x000fe6000800386c */
[----:B------:R-:W-:Y:S02]  /*3f50*/  WARPGROUP.DEPBAR.LE gsb0, 0x0 ;  /* 0x00008000000079c5 */ /* 0x000fe40000010000 */
[----:B------:R-:W-:Y:S01]  /*3f60*/  STL.64 [R1], R108 ;  /* 0x0000006c01007387 */ /* 0x000fe20000100a00 */
[----:B------:R-:W-:Y:S01]  /*3f70*/  UIADD3 UR16, UR7, 0x202, URZ ;  /* 0x0000020207107890 */ /* 0x000fe2000fffe03f */
[----:B------:R-:W-:Y:S02]  /*3f80*/  IMAD.MOV.U32 R2, RZ, RZ, R234 ;  /* 0x000000ffff027224 */ /* 0x000fe400078e00ea */
[----:B------:R-:W-:Y:S01]  /*3f90*/  STL.64 [R1+0x8], R110 ;  /* 0x0000086e01007387 */ /* 0x000fe20000100a00 */
[----:B------:R-:W-:Y:S01]  /*3fa0*/  UMOV UR17, 0x80000020 ;  /* 0x8000002000117882 */ /* 0x000fe20000000000 */
[----:B------:R-:W-:Y:S01]  /*3fb0*/  ULDC UR7, c[0x0][0x50c] ;  /* 0x0001430000077ab9 */ /* 0x000fe20000000800 */
[----:B0-2---:R-:W-:Y:S01]  /*3fc0*/  IMAD.MOV.U32 R0, RZ, RZ, R235 ;  /* 0x000000ffff007224 */ /* 0x005fe200078e00eb */
        /* <DEDUP_REMOVED lines=62> */
[----:B0-----:R-:W3:Y:S04]  /*43b0*/  LDL.LU.64 R150, [R1+0x520] ;  /* 0x0005200001967983 */ /* 0x001ee80000300a00 */
        /* <DEDUP_REMOVED lines=21> */
[----:B------:R-:W-:Y:S01]  /*4510*/  UISETP.NE.AND UP0, UPT, UR7, 0x2, UPT ;  /* 0x000000020700788c */ /* 0x000fe2000bf05270 */
[----:B------:R-:W-:-:S02]  /*4520*/  CS2R R236, SRZ ;  /* 0x0000000000ec7805 */ /* 0x000fc4000001ff00 */
[----:B--2---:R-:W-:Y:S01]  /*4530*/  CS2R R234, SRZ ;  /* 0x0000000000ea7805 */ /* 0x004fe2000001ff00 */
[----:B------:R0:W-:Y:S01]  /*4540*/  STL [R1+0x2d0], RZ ;  /* 0x0002d0ff01007387 */ /* 0x0001e20000100800 */
[----:B------:R-:W-:Y:S01]  /*4550*/  USEL UR7, URZ, 0x1, UP0 ;  /* 0x000000013f077887 */ /* 0x000fe20008000000 */
[----:B------:R-:W-:Y:S02]  /*4560*/  CS2R R232, SRZ ;  /* 0x0000000000e87805 */ /* 0x000fe4000001ff00 */
[----:B------:R-:W-:Y:S01]  /*4570*/  CS2R R230, SRZ ;  /* 0x0000000000e67805 */ /* 0x000fe2000001ff00 */
[----:B------:R0:W-:Y:S01]  /*4580*/  STL [R1+0x2cc], RZ ;  /* 0x0002ccff01007387 */ /* 0x0001e20000100800 */
[----:B------:R-:W-:Y:S02]  /*4590*/  CS2R R228, SRZ ;  /* 0x0000000000e47805 */ /* 0x000fe4000001ff00 */
[----:B------:R-:W-:Y:S02]  /*45a0*/  CS2R R226, SRZ ;  /* 0x0000000000e27805 */ /* 0x000fe4000001ff00 */
[----:B------:R-:W-:Y:S01]  /*45b0*/  ISETP.NE.AND P0, PT, RZ, UR7, PT ;  /* 0x00000007ff007c0c */ /* 0x000fe2000bf05270 */
[----:B------:R0:W-:Y:S01]  /*45c0*/  STL [R1+0x2c8], RZ ;  /* 0x0002c8ff01007387 */ /* 0x0001e20000100800 */
[----:B------:R-:W-:-:S02]  /*45d0*/  CS2R R224, SRZ ;  /* 0x0000000000e07805 */ /* 0x000fc4000001ff00 */
[----:B------:R-:W-:Y:S02]  /*45e0*/  CS2R R222, SRZ ;  /* 0x0000000000de7805 */ /* 0x000fe4000001ff00 */
[----:B------:R-:W-:Y:S01]  /*45f0*/  CS2R R220, SRZ ;  /* 0x0000000000dc7805 */ /* 0x000fe2000001ff00 */
[----:B------:R0:W-:Y:S01]  /*4600*/  STL [R1+0x2c4], RZ ;  /* 0x0002c4ff01007387 */ /* 0x0001e20000100800 */
[----:B------:R-:W-:Y:S02]  /*4610*/  CS2R R218, SRZ ;  /* 0x0000000000da7805 */ /* 0x000fe4000001ff00 */
[----:B------:R-:W-:Y:S02]  /*4620*/  CS2R R216, SRZ ;  /* 0x0000000000d87805 */ /* 0x000fe4000001ff00 */
[----:B------:R-:W-:Y:S01]  /*4630*/  CS2R R214, SRZ ;  /* 0x0000000000d67805 */ /* 0x000fe2000001ff00 */
        /* <DEDUP_REMOVED lines=54> */
[----:B------:R-:W-:Y:S01]  /*49a0*/  CS2R R4, SRZ ;  /* 0x0000000000047805 */ /* 0x000fe2000001ff00 */
[----:B------:R-:W-:Y:S01]  /*49b0*/  IMAD.MOV.U32 R3, RZ, RZ, RZ ;  /* 0x000000ffff037224 */ /* 0x000fe200078e00ff */
        /* <DEDUP_REMOVED lines=35> */
[----:B---3--:R-:W-:-:S06]  /*4bf0*/  WARPGROUP.ARRIVE ;  /* 0x00000000000079c5 */ /* 0x008fcc0000000000 */
[----:B------:R-:W-:Y:S03]  /*4c00*/  QGMMA.64x256x32.F32.E5M2.E5M2 R24, gdesc[UR16], R24, gsb0 ;  /* 0x03e00000101879f3 */ /* 0x000fe60008003818 */
[----:B------:R-:W-:Y:S02]  /*4c10*/  WARPGROUP.DEPBAR.LE gsb0, 0x0 ;  /* 0x00008000000079c5 */ /* 0x000fe40000010000 */
[----:B0-----:R-:W-:Y:S05]  /*4c20*/  @!P0 BRA `(.L_x_22) ;  /* 0x0000002000f88947 */ /* 0x001fea0003800000 */
[----:B------:R-:W2:Y:S04]  /*4c30*/  LDL R3, [R1] ;  /* 0x0000000001037983 */ /* 0x000ea80000100800 */
[----:B------:R-:W3:Y:S04]  /*4c40*/  LDL R4, [R1+0x4] ;  /* 0x0000040001047983 */ /* 0x000ee80000100800 */
[----:B------:R-:W4:Y:S04]  /*4c50*/  LDL R5, [R1+0x8] ;  /* 0x0000080001057983 */ /* 0x000f280000100800 */
[----:B------:R-:W5:Y:S04]  /*4c60*/  LDL R6, [R1+0xc] ;  /* 0x00000c0001067983 */ /* 0x000f680000100800 */
        /* <DEDUP_REMOVED lines=101> */
[----:B------:R0:W-:Y:S04]  /*52c0*/  STL [R1+0x4c4], R131 ;  /* 0x0004c48301007387 */ /* 0x0001e80000100800 */
[----:B0-----:R-:W5:Y:S04]  /*52d0*/  LDL R131, [R1+0x1a4] ;  /* 0x0001a40001837983 */ /* 0x001f680000100800 */
        /* <DEDUP_REMOVED lines=39> */
[----:B0-----:R-:W5:Y:S01]  /*5550*/  LDL R151, [R1+0x1f4] ;  /* 0x0001f40001977983 */ /* 0x001f620000100800 */
[----:B------:R-:W-:-:S01]  /*5560*/  FADD R2, RZ, R2 ;  /* 0x00000002ff027221 */ /* 0x000fc20000000000 */
[----:B------:R-:W-:Y:S01]  /*5570*/  FADD R0, RZ, R0 ;  /* 0x00000000ff007221 */ /* 0x000fe20000000000 */
[----:B--2---:R-:W-:-:S01]  /*5580*/  FADD R3, RZ, R3 ;  /* 0x00000003ff037221 */ /* 0x004fc20000000000 */
[----:B---3--:R-:W-:Y:S01]  /*5590*/  FADD R4, RZ, R4 ;  /* 0x00000004ff047221 */ /* 0x008fe20000000000 */
[----:B----4-:R-:W-:-:S01]  /*55a0*/  FADD R5, RZ, R5 ;  /* 0x00000005ff057221 */ /* 0x010fc20000000000 */
[----:B-----5:R-:W-:Y:S01]  /*55b0*/  FADD R6, RZ, R6 ;  /* 0x00000006ff067221 */ /* 0x020fe20000000000 */
[----:B------:R-:W-:-:S01]  /*55c0*/  FADD R7, RZ, R7 ;  /* 0x00000007ff077221 */ /* 0x000fc20000000000 */
[----:B------:R-:W-:Y:S01]  /*55d0*/  FADD R8, RZ, R8 ;  /* 0x00000008ff087221 */ /* 0x000fe20000000000 */
        /* <DEDUP_REMOVED lines=13> */
[----:B------:R-:W2:Y:S01]  /*56b0*/  LDL.LU R131, [R1+0x4c4] ;  /* 0x0004c40001837983 */ /* 0x000ea20000300800 */
        /* <DEDUP_REMOVED lines=13> */
[----:B------:R-:W3:Y:S01]  /*5790*/  LDL.LU R132, [R1+0x4c0] ;  /* 0x0004c00001847983 */ /* 0x000ee20000300800 */
        /* <DEDUP_REMOVED lines=16> */
[----:B------:R0:W-:Y:S01]  /*58a0*/  STL [R1+0x200], R133 ;  /* 0x0002008501007387 */ /* 0x0001e20000100800 */
        /* <DEDUP_REMOVED lines=9> */
[----:B0-----:R-:W4:Y:S01]  /*5940*/  LDL.LU R133, [R1+0x4bc] ;  /* 0x0004bc0001857983 */ /* 0x001f220000300800 */
[----:B------:R-:W-:-:S01]  /*5950*/  FADD R184, RZ, R184 ;  /* 0x000000b8ffb87221 */ /* 0x000fc20000000000 */
[----:B------:R-:W-:Y:S01]  /*5960*/  FADD R185, RZ, R185 ;  /* 0x000000b9ffb97221 */ /* 0x000fe20000000000 */
[----:B------:R-:W-:-:S01]  /*5970*/  FADD R186, RZ, R186 ;  /* 0x000000baffba7221 */ /* 0x000fc20000000000 */
        /* <DEDUP_REMOVED lines=10> */
[----:B0-----:R-:W5:Y:S01]  /*5a20*/  LDL.LU R134, [R1+0x4b8] ;  /* 0x0004b80001867983 */ /* 0x001f620000300800 */
        /* <DEDUP_REMOVED lines=52> */
[----:B0-----:R-:W5:Y:S04]  /*5d70*/  LDL.LU R138, [R1+0x4a8] ;  /* 0x0004a800018a7983 */ /* 0x001f680000300800 */
[----:B------:R0:W-:Y:S01]  /*5d80*/  STL [R1+0x218], R139 ;  /* 0x0002188b01007387 */ /* 0x0001e20000100800 */
[----:B------:R-:W-:-:S03]  /*5d90*/  FADD R140, RZ, R140 ;  /* 0x0000008cff8c7221 */ /* 0x000fc60000000000 */
        /* <DEDUP_REMOVED lines=34> */
[----:B------:R0:W-:Y:S04]  /*5fc0*/  STL [R1+0x248], R151 ;  /* 0x0002489701007387 */ /* 0x0001e80000100800 */
[----:B0-----:R-:W5:Y:S04]  /*5fd0*/  LDL.LU R151, [R1+0x474] ;  /* 0x0004740001977983 */ /* 0x001f680000300800 */
[----:B------:R0:W-:Y:S04]  /*5fe0*/  STL [R1+0x24c], R2 ;  /* 0x00024c0201007387 */ /* 0x0001e80000100800 */
[----:B------:R1:W-:Y:S01]  /*5ff0*/  STL [R1+0x250], R0 ;  /* 0x0002500001007387 */ /* 0x0003e20000100800 */
[----:B0-----:R-:W-:-:S01]  /*6000*/  FADD R2, RZ, R24 ;  /* 0x00000018ff027221 */ /* 0x001fc20000000000 */
[----:B-1----:R-:W-:-:S04]  /*6010*/  FADD R0, RZ, R25 ;  /* 0x00000019ff007221 */ /* 0x002fc80000000000 */
        /* <DEDUP_REMOVED lines=211> */
[----:B--2---:R-:W-:-:S04]  /*6d50*/  FADD R0, RZ, R131 ;  /* 0x00000083ff007221 */ /* 0x004fc80000000000 */
[----:B------:R3:W-:Y:S04]  /*6d60*/  STL [R1+0x3fc], R2 ;  /* 0x0003fc0201007387 */ /* 0x0007e80000100800 */
[----:B------:R4:W-:Y:S01]  /*6d70*/  STL [R1+0x400], R0 ;  /* 0x0004000001007387 */ /* 0x0009e20000100800 */
[----:B---3--:R-:W-:-:S01]  /*6d80*/  FADD R2, RZ, R132 ;  /* 0x00000084ff027221 */ /* 0x008fc20000000000 */
[----:B----4-:R-:W-:-:S04]  /*6d90*/  FADD R0, RZ, R133 ;  /* 0x00000085ff007221 */ /* 0x010fc80000000000 */
[----:B------:R5:W-:Y:S04]  /*6da0*/  STL [R1+0x404], R2 ;  /* 0x0004040201007387 */ /* 0x000be80000100800 */
[----:B------:R0:W-:Y:S01]  /*6db0*/  STL [R1+0x408], R0 ;  /* 0x0004080001007387 */ /* 0x0001e20000100800 */
[----:B-----5:R-:W-:-:S01]  /*6dc0*/  FADD R2, RZ, R134 ;  /* 0x00000086ff027221 */ /* 0x020fc20000000000 */
[----:B0-----:R-:W-:-:S04]  /*6dd0*/  FADD R0, RZ, R135 ;  /* 0x00000087ff007221 */ /* 0x001fc80000000000 */
        /* <DEDUP_REMOVED lines=34> */
[----:B------:R-:W-:-:S05]  /*7000*/  UMOV UR6, URZ ;  /* 0x0000003f00067c82 */ /* 0x000fca0008000000 */
.L_x_22:
[----:B------:R-:W-:-:S04]  /*7010*/  UIADD3 UR23, UR5, 0x1, URZ ;  /* 0x0000000105177890 */ /* 0x000fc8000fffe03f */
[----:B------:R-:W-:-:S04]  /*7020*/  UISETP.NE.AND UP0, UPT, UR23, 0x7, UPT ;  /* 0x000000071700788c */ /* 0x000fc8000bf05270 */
[----:B------:R-:W-:Y:S02]  /*7030*/  USEL UR8, URZ, 0x1, UP0 ;  /* 0x000000013f087887 */ /* 0x000fe40008000000 */
[----:B------:R-:W-:Y:S02]  /*7040*/  USEL UR23, UR23, URZ, UP0 ;  /* 0x0000003f17177287 */ /* 0x000fe40008000000 */
[----:B------:R-:W-:-:S06]  /*7050*/  ULOP3.LUT UR8, UR4, UR8, URZ, 0x3c, !UPT ;  /* 0x0000000804087292 */ /* 0x000fcc000f8e3c3f */
[----:B0-----:R-:W-:Y:S01]  /*7060*/  IMAD.U32 R0, RZ, RZ, UR8 ;  /* 0x00000008ff007e24 */ /* 0x001fe2000f8e00ff */
[----:B------:R-:W-:-:S06]  /*7070*/  UMOV UR8, 0x1 ;  /* 0x0000000100087882 */ /* 0x000fcc0000000000 */
.L_x_17:
[----:B------:R-:W-:-:S04]  /*7080*/  UISETP.LT.AND UP0, UPT, UR9, 0x1, UPT ;  /* 0x000000010900788c */ /* 0x000fc8000bf01270 */
[----:B------:R-:W-:-:S04]  /*7090*/  USEL UR16, UR9, 0x1, UP0 ;  /* 0x0000000109107887 */ /* 0x000fc80008000000 */
[----:B------:R-:W-:-:S04]  /*70a0*/  UIADD3 UR16, UR9, -UR16, URZ ;  /* 0x8000001009107290 */ /* 0x000fc8000fffe03f */
[----:B------:R-:W-:-:S06]  /*70b0*/  UISETP.GE.AND UP0, UPT, UR16, 0x1, UPT ;  /* 0x000000011000788c */ /* 0x000fcc000bf06270 */
[----:B------:R-:W-:-:S13]  /*70c0*/  PLOP3.LUT P0, PT, PT, PT, UP0, 0x80, 0x0 ;  /* 0x000000000000781c */ /* 0x000fda0003f0f008 */
[----:B------:R-:W-:Y:S05]  /*70d0*/  @!P0 BRA `(.L_x_23) ;  /* 0x0000006000688947 */ /* 0x000fea0003800000 */
[----:B------:R-:W-:Y:S01]  /*70e0*/  UMOV UR24, UR16 ;  /* 0x0000001000187c82 */ /* 0x000fe20008000000 */
[----:B------:R-:W-:Y:S01]  /*70f0*/  UMOV UR25, UR5 ;  /* 0x0000000500197c82 */ /* 0x000fe20008000000 */
[----:B------:R-:W-:-:S05]  /*7100*/  ULDC UR26, c[0x0][0x50c] ;  /* 0x00014300001a7ab9 */ /* 0x000fca0000000800 */
.L_x_31:
[----:B------:R-:W-:-:S06]  /*7110*/  UISETP.NE.AND UP0, UPT, UR22, 0x3, UPT ;  /* 0x000000031600788c */ /* 0x000fcc000bf05270 */
[----:B------:R-:W-:-:S13]  /*7120*/  PLOP3.LUT P1, PT, PT, PT, UP0, 0x80, 0x0 ;  /* 0x000000000000781c */ /* 0x000fda0003f2f008 */
[----:B------:R-:W-:Y:S05]  /*7130*/  @!P1 BRA `(.L_x_24) ;  /* 0x0000000000049947 */ /* 0x000fea0003800000 */
[----:B------:R-:W-:Y:S01]  /*7140*/  BPT.TRAP 0x1 ;  /* 0x000000040000795c */ /* 0x000fe20000300000 */
.L_x_24:
[----:B------:R-:W0:Y:S01]  /*7150*/  S2UR UR16, SR_CgaCtaId ;  /* 0x00000000001079c3 */ /* 0x000e220000008800 */
[----:B------:R-:W-:Y:S01]  /*7160*/  UMOV UR11, 0x400 ;  /* 0x00000400000b7882 */ /* 0x000fe20000000000 */
[----:B------:R-:W-:Y:S01]  /*7170*/  SHF.L.U32 R2, R0, 0x1f, RZ ;  /* 0x0000001f00027819 */ /* 0x000fe200000006ff */
[----:B0-----:R-:W-:-:S04]  /*7180*/  ULEA UR11, UR16, UR11, 0x18 ;  /* 0x0000000b100b7291 */ /* 0x001fc8000f8ec03f */
[----:B------:R-:W-:-:S09]  /*7190*/  ULEA UR16, UR23, UR11, 0x3 ;  /* 0x0000000b17107291 */ /* 0x000fd2000f8e183f */
[----:B------:R0:W2:Y:S01]  /*71a0*/  SYNCS.PHASECHK.TRANS64.TRYWAIT P0, [UR16], R2 ;  /* 0x00000002ff0075a7 */ /* 0x0000a20008000150 */
[----:B------:R-:W-:Y:S05]  /*71b0*/  @!P1 BRA `(.L_x_25) ;  /* 0x0000000000049947 */ /* 0x000fea0003800000 */
[----:B------:R-:W-:Y:S01]  /*71c0*/  BPT.TRAP 0x1 ;  /* 0x000000040000795c */ /* 0x000fe20000300000 */
.L_x_25:
[----:B--2---:R-:W-:Y:S05]  /*71d0*/  @P0 BRA `(.L_x_26) ;  /* 0x0000000000080947 */ /* 0x004fea0003800000 */
[----:B------:R-:W2:Y:S02]  /*71e0*/  SYNCS.PHASECHK.TRANS64.TRYWAIT P0, [UR16], R2 ;  /* 0x00000002ff0075a7 */ /* 0x000ea40008000150 */
[----:B--2---:R-:W-:Y:S05]  /*71f0*/  @!P0 BRA `(.L_x_27) ;  /* 0x000001e400208947 */ /* 0x004fea0003800000 */
.L_x_26:
        /* <DEDUP_REMOVED lines=64> */
[----:B--2---:R-:W2:Y:S04]  /*7600*/  LDL.LU.64 R108, [R1] ;  /* 0x00000000016c7983 */ /* 0x004ea80000300a00 */
[----:B------:R-:W2:Y:S04]  /*7610*/  LDL.LU.64 R110, [R1+0x8] ;  /* 0x00000800016e7983 */ /* 0x000ea80000300a00 */
        /* <DEDUP_REMOVED lines=61> */
[----:B------:R-:W2:Y:S01]  /*79f0*/  LDL.LU.64 R234, [R1+0x1f8] ;  /* 0x0001f80001ea7983 */ /* 0x000ea20000300a00 */
[----:B------:R-:W-:-:S02]  /*7a00*/  UIADD3 UR16, UR11, 0x1c180, URZ ;  /* 0x0001c1800b107890 */ /* 0x000fc4000fffe03f */
[----:B------:R-:W-:Y:S02]  /*7a10*/  UISETP.NE.AND UP0, UPT, UR7, URZ, UPT ;  /* 0x0000003f0700728c */ /* 0x000fe4000bf05270 */
[----:B------:R-:W-:Y:S02]  /*7a20*/  USHF.R.U32.HI UR16, URZ, 0x4, UR16 ;  /* 0x000000043f107899 */ /* 0x000fe40008011610 */
[----:B------:R-:W-:Y:S02]  /*7a30*/  USEL UR8, UR8, URZ, !UP0 ;  /* 0x0000003f08087287 */ /* 0x000fe4000c000000 */
[----:B------:R-:W-:Y:S02]  /*7a40*/  ULOP3.LUT UR16, UR16, 0x3fff, URZ, 0xc0, !UPT ;  /* 0x00003fff10107892 */ /* 0x000fe4000f8ec03f */
[----:B------:R-:W-:Y:S02]  /*7a50*/  UISETP.NE.U32.AND UP0, UPT, UR8, URZ, UPT ;  /* 0x0000003f0800728c */ /* 0x000fe4000bf05070 */
[----:B------:R-:W-:-:S02]  /*7a60*/  ULOP3.LUT UR7, UR12, 0x10000, URZ, 0xfc, !UPT ;  /* 0x000100000c077892 */ /* 0x000fc4000f8efc3f */
[----:B------:R-:W-:Y:S02]  /*7a70*/  ULOP3.LUT UR8, UR16, 0x10000, URZ, 0xfc, !UPT ;  /* 0x0001000010087892 */ /* 0x000fe4000f8efc3f */
[----:B------:R-:W-:Y:S02]  /*7a80*/  ULEA UR7, UR23, UR7, 0xa ;  /* 0x0000000717077291 */ /* 0x000fe4000f8e503f */
[----:B------:R-:W-:Y:S01]  /*7a90*/  ULEA UR8, UR23, UR8, 0xa ;  /* 0x0000000817087291 */ /* 0x000fe2000f8e503f */
[----:B------:R-:W-:Y:S01]  /*7aa0*/  UMOV UR17, 0x80000020 ;  /* 0x8000002000117882 */ /* 0x000fe20000000000 */
[----:B------:R-:W-:-:S03]  /*7ab0*/  UMOV UR19, 0x80000020 ;  /* 0x8000002000137882 */ /* 0x000fc60000000000 */
[----:B------:R-:W-:Y:S02]  /*7ac0*/  UMOV UR16, UR7 ;  /* 0x0000000700107c82 */ /* 0x000fe40008000000 */
[----:B------:R-:W-:Y:S01]  /*7ad0*/  UMOV UR18, UR8 ;  /* 0x0000000800127c82 */ /* 0x000fe20008000000 */
[----:B--2---:R-:W-:-:S06]  /*7ae0*/  WARPGROUP.ARRIVE ;  /* 0x00000000000079c5 */ /* 0x004fcc0000000000 */
[----:B------:R-:W-:Y:S03]  /*7af0*/  QGMMA.64x256x32.F32.E5M2.E5M2 R108, gdesc[UR16], R108, UP0, gsb0 ;  /* 0x03e00000106c79f3 */ /* 0x000fe6000b80386c */
        /* <DEDUP_REMOVED lines=65> */
[----:B--2---:R-:W2:Y:S04]  /*7f10*/  LDL.LU.64 R234, [R1+0x870] ;  /* 0x0008700001ea7983 */ /* 0x004ea80000300a00 */
[----:B------:R-:W3:Y:S04]  /*7f20*/  LDL.LU.64 R232, [R1+0x868] ;  /* 0x0008680001e87983 */ /* 0x000ee80000300a00 */
[----:B------:R-:W4:Y:S04]  /*7f30*/  LDL.LU.64 R230, [R1+0x860] ;  /* 0x0008600001e67983 */ /* 0x000f280000300a00 */
        /* <DEDUP_REMOVED lines=60> */
[----:B------:R-:W4:Y:S01]  /*8300*/  LDL.LU.64 R108, [R1+0x678] ;  /* 0x00067800016c7983 */ /* 0x000f220000300a00 */
[----:B------:R-:W-:Y:S01]  /*8310*/  UIADD3 UR16, UR7, 0x200, URZ ;  /* 0x0000020007107890 */ /* 0x000fe2000fffe03f */
[----:B------:R-:W-:-:S02]  /*8320*/  UMOV UR17, 0x80000020 ;  /* 0x8000002000117882 */ /* 0x000fc40000000000 */
[----:B--2---:R-:W-:Y:S04]  /*8330*/  STL.64 [R1+0x670], R234 ;  /* 0x000670ea01007387 */ /* 0x004fe80000100a00 */
[----:B---3--:R-:W-:Y:S04]  /*8340*/  STL.64 [R1+0x668], R232 ;  /* 0x000668e801007387 */ /* 0x008fe80000100a00 */
[----:B----4-:R-:W-:Y:S04]  /*8350*/  STL.64 [R1+0x660], R230 ;  /* 0x000660e601007387 */ /* 0x010fe80000100a00 */
        /* <DEDUP_REMOVED lines=38> */
[----:B------:R-:W-:Y:S01]  /*85c0*/  STL.64 [R1+0x528], R152 ;  /* 0x0005289801007387 */ /* 0x000fe20000100a00 */
[----:B------:R-:W-:-:S06]  /*85d0*/  WARPGROUP.ARRIVE ;  /* 0x00000000000079c5 */ /* 0x000fcc0000000000 */
[----:B------:R-:W-:Y:S03]  /*85e0*/  QGMMA.64x256x32.F32.E5M2.E5M2 R24, gdesc[UR16], R24, UP0, gsb0 ;  /* 0x03e00000101879f3 */ /* 0x000fe6000b803818 */
        /* <DEDUP_REMOVED lines=88> */
[----:B------:R-:W-:Y:S01]  /*8b70*/  UIADD3 UR18, UR8, 0x2, URZ ;  /* 0x0000000208127890 */ /* 0x000fe2000fffe03f */
[----:B------:R-:W-:Y:S01]  /*8b80*/  UMOV UR17, 0x80000020 ;  /* 0x8000002000117882 */ /* 0x000fe20000000000 */
[----:B------:R-:W-:Y:S01]  /*8b90*/  UMOV UR19, 0x80000020 ;  /* 0x8000002000137882 */ /* 0x000fe20000000000 */
[----:B--2---:R-:W-:-:S06]  /*8ba0*/  WARPGROUP.ARRIVE ;  /* 0x00000000000079c5 */ /* 0x004fcc0000000000 */
[----:B------:R-:W-:Y:S03]  /*8bb0*/  QGMMA.64x256x32.F32.E5M2.E5M2 R108, gdesc[UR16], R108, gsb0 ;  /* 0x03e00000106c79f3 */ /* 0x000fe6000800386c */
[----:B------:R-:W-:Y:S02]  /*8bc0*/  WARPGROUP.DEPBAR.LE gsb0, 0x0 ;  /* 0x00008000000079c5 */ /* 0x000fe40000010000 */
[----:B------:R-:W-:Y:S01]  /*8bd0*/  STL.64 [R1], R108 ;  /* 0x0000006c01007387 */ /* 0x000fe20000100a00 */
[----:B0-----:R-:W-:-:S03]  /*8be0*/  IMAD.MOV.U32 R2, RZ, RZ, R108 ;  /* 0x000000ffff027224 */ /* 0x001fc600078e006c */
        /* <DEDUP_REMOVED lines=63> */
[----:B0-----:R0:W5:Y:S04]  /*8fe0*/  LDL.LU.64 R234, [R1+0x670] ;  /* 0x0006700001ea7983 */ /* 0x0011680000300a00 */
[----:B------:R0:W5:Y:S04]  /*8ff0*/  LDL.LU.64 R232, [R1+0x668] ;  /* 0x0006680001e87983 */ /* 0x0001680000300a00 */
        /* <DEDUP_REMOVED lines=62> */
[----:B------:R-:W-:Y:S01]  /*93e0*/  UIADD3 UR16, UR7, 0x202, URZ ;  /* 0x0000020207107890 */ /* 0x000fe2000fffe03f */
[----:B------:R-:W-:Y:S01]  /*93f0*/  UMOV UR17, 0x80000020 ;  /* 0x8000002000117882 */ /* 0x000fe20000000000 */
[----:B------:R-:W-:-:S04]  /*9400*/  UIADD3 UR6, UR6, 0x2, URZ ;  /* 0x0000000206067890 */ /* 0x000fc8000fffe03f */
[----:B------:R-:W-:-:S04]  /*9410*/  UISETP.NE.AND UP0, UPT, UR6, UR26, UPT ;  /* 0x0000001a0600728c */ /* 0x000fc8000bf05270 */
[----:B------:R-:W-:-:S06]  /*9420*/  USEL UR7, URZ, 0x1, UP0 ;  /* 0x000000013f077887 */ /* 0x000fcc0008000000 */
[----:B------:R-:W-:Y:S01]  /*9430*/  ISETP.NE.AND P0, PT, RZ, UR7, PT ;  /* 0x00000007ff007c0c */ /* 0x000fe2000bf05270 */
[----:B--2---:R-:W-:-:S06]  /*9440*/  WARPGROUP.ARRIVE ;  /* 0x00000000000079c5 */ /* 0x004fcc0000000000 */
[----:B------:R-:W-:Y:S03]  /*9450*/  QGMMA.64x256x32.F32.E5M2.E5M2 R24, gdesc[UR16], R24, gsb0 ;  /* 0x03e00000101879f3 */ /* 0x000fe60008003818 */
[----:B------:R-:W-:-:S03]  /*9460*/  WARPGROUP.DEPBAR.LE gsb0, 0x0 ;  /* 0x00008000000079c5 */ /* 0x000fc60000010000 */
[----:B0-----:R-:W-:Y:S05]  /*9470*/  @!P0 BRA `(.L_x_28) ;  /* 0x0000003c000c8947 */ /* 0x001fea0003800000 */
[----:B-----5:R0:W-:Y:S04]  /*9480*/  STL [R1+0x6a0], R225 ;  /* 0x0006a0e101007387 */ /* 0x0201e80000100800 */
[----:B------:R2:W-:Y:S01]  /*9490*/  STL [R1+0x69c], R226 ;  /* 0x00069ce201007387 */ /* 0x0005e20000100800 */
[----:B0-----:R-:W-:-:S03]  /*94a0*/  IMAD.MOV.U32 R225, RZ, RZ, R2 ;  /* 0x000000ffffe17224 */ /* 0x001fc600078e0002 */
[----:B--2---:R-:W2:Y:S04]  /*94b0*/  LDL R226, [R1+0x4] ;  /* 0x0000040001e27983 */ /* 0x004ea80000100800 */
[----:B------:R0:W-:Y:S04]  /*94c0*/  STL [R1+0x698], R227 ;  /* 0x000698e301007387 */ /* 0x0001e80000100800 */
[----:B0-----:R-:W3:Y:S04]  /*94d0*/  LDL R227, [R1+0x8] ;  /* 0x0000080001e37983 */ /* 0x001ee80000100800 */
[----:B------:R0:W-:Y:S04]  /*94e0*/  STL [R1+0x694], R228 ;  /* 0x000694e401007387 */ /* 0x0001e80000100800 */
[----:B0-----:R-:W4:Y:S04]  /*94f0*/  LDL R228, [R1+0xc] ;  /* 0x00000c0001e47983 */ /* 0x001f280000100800 */
        /* <DEDUP_REMOVED lines=209> */
[----:B0-----:R-:W4:Y:S04]  /*a210*/  LDL.LU R121, [R1+0x200] ;  /* 0x0002000001797983 */ /* 0x001f280000300800 */
        /* <DEDUP_REMOVED lines=14> */
[----:B------:R-:W4:Y:S04]  /*a300*/  LDL.LU R2, [R1+0x230] ;  /* 0x0002300001027983 */ /* 0x000f280000300800 */
        /* <DEDUP_REMOVED lines=38> */
[----:B------:R0:W-:Y:S01]  /*a570*/  STL [R1+0x484], R148 ;  /* 0x0004849401007387 */ /* 0x0001e20000100800 */
[----:B------:R-:W-:-:S03]  /*a580*/  FADD R3, R225, R3 ;  /* 0x00000003e1037221 */ /* 0x000fc60000000000 */
[----:B0-----:R-:W4:Y:S04]  /*a590*/  LDL.LU R148, [R1+0x214] ;  /* 0x0002140001947983 */ /* 0x001f280000300800 */
[----:B------:R0:W-:Y:S01]  /*a5a0*/  STL [R1+0x480], R149 ;  /* 0x0004809501007387 */ /* 0x0001e20000100800 */
[----:B--2---:R-:W-:-:S01]  /*a5b0*/  FADD R4, R226, R4 ;  /* 0x00000004e2047221 */ /* 0x004fc20000000000 */
[----:B---3--:R-:W-:Y:S02]  /*a5c0*/  FADD R5, R227, R5 ;  /* 0x00000005e3057221 */ /* 0x008fe40000000000 */
[----:B0-----:R-:W2:Y:S04]  /*a5d0*/  LDL R149, [R1+0x1f4] ;  /* 0x0001f40001957983 */ /* 0x001ea80000100800 */
[----:B------:R0:W-:Y:S01]  /*a5e0*/  STL [R1+0x47c], R150 ;  /* 0x00047c9601007387 */ /* 0x0001e20000100800 */
[----:B----4-:R-:W-:-:S01]  /*a5f0*/  FADD R6, R228, R6 ;  /* 0x00000006e4067221 */ /* 0x010fc20000000000 */
[----:B------:R-:W-:-:S02]  /*a600*/  FADD R7, R229, R7 ;  /* 0x00000007e5077221 */ /* 0x000fc40000000000 */
[----:B0-----:R-:W3:Y:S04]  /*a610*/  LDL R150, [R1+0x1c0] ;  /* 0x0001c00001967983 */ /* 0x001ee80000100800 */
[----:B------:R0:W-:Y:S01]  /*a620*/  STL [R1+0x478], R151 ;  /* 0x0004789701007387 */ /* 0x0001e20000100800 */
[----:B------:R-:W-:-:S01]  /*a630*/  FADD R8, R230, R8 ;  /* 0x00000008e6087221 */ /* 0x000fc20000000000 */
[----:B------:R-:W-:Y:S02]  /*a640*/  FADD R9, R231, R9 ;  /* 0x00000009e7097221 */ /* 0x000fe40000000000 */
[----:B0-----:R-:W4:Y:S04]  /*a650*/  LDL R151, [R1+0x1f0] ;  /* 0x0001f00001977983 */ /* 0x001f280000100800 */
[----:B------:R0:W-:Y:S01]  /*a660*/  STL [R1+0x474], R0 ;  /* 0x0004740001007387 */ /* 0x0001e20000100800 */
[----:B------:R-:W-:-:S01]  /*a670*/  FADD R10, R232, R10 ;  /* 0x0000000ae80a7221 */ /* 0x000fc20000000000 */
[----:B------:R-:W-:-:S02]  /*a680*/  FADD R11, R233, R11 ;  /* 0x0000000be90b7221 */ /* 0x000fc40000000000 */
[----:B0-----:R-:W2:Y:S04]  /*a690*/  LDL.LU R0, [R1+0x210] ;  /* 0x0002100001007983 */ /* 0x001ea80000300800 */
[----:B------:R-:W3:Y:S04]  /*a6a0*/  LDL.LU R225, [R1+0x6a0] ;  /* 0x0006a00001e17983 */ /* 0x000ee80000300800 */
[----:B------:R-:W4:Y:S04]  /*a6b0*/  LDL.LU R226, [R1+0x69c] ;  /* 0x00069c0001e27983 */ /* 0x000f280000300800 */
[----:B------:R-:W2:Y:S04]  /*a6c0*/  LDL.LU R227, [R1+0x698] ;  /* 0x0006980001e37983 */ /* 0x000ea80000300800 */
[----:B------:R-:W2:Y:S04]  /*a6d0*/  LDL.LU R228, [R1+0x694] ;  /* 0x0006940001e47983 */ /* 0x000ea80000300800 */
[----:B------:R-:W2:Y:S01]  /*a6e0*/  LDL.LU R229, [R1+0x690] ;  /* 0x0006900001e57983 */ /* 0x000ea20000300800 */
[----:B------:R-:W-:-:S03]  /*a6f0*/  FADD R12, R234, R12 ;  /* 0x0000000cea0c7221 */ /* 0x000fc60000000000 */
[----:B------:R-:W2:Y:S01]  /*a700*/  LDL.LU R230, [R1+0x68c] ;  /* 0x00068c0001e67983 */ /* 0x000ea20000300800 */
[----:B------:R-:W-:-:S03]  /*a710*/  FADD R13, R235, R13 ;  /* 0x0000000deb0d7221 */ /* 0x000fc60000000000 */
[----:B------:R-:W2:Y:S04]  /*a720*/  LDL.LU R231, [R1+0x688] ;  /* 0x0006880001e77983 */ /* 0x000ea80000300800 */
[----:B------:R-:W2:Y:S04]  /*a730*/  LDL.LU R232, [R1+0x684] ;  /* 0x0006840001e87983 */ /* 0x000ea80000300800 */
[----:B------:R-:W2:Y:S04]  /*a740*/  LDL.LU R233, [R1+0x680] ;  /* 0x0006800001e97983 */ /* 0x000ea80000300800 */
[----:B------:R-:W2:Y:S04]  /*a750*/  LDL.LU R234, [R1+0x67c] ;  /* 0x00067c0001ea7983 */ /* 0x000ea80000300800 */
[----:B------:R-:W2:Y:S01]  /*a760*/  LDL.LU R235, [R1+0x678] ;  /* 0x0006780001eb7983 */ /* 0x000ea20000300800 */
[----:B------:R-:W-:-:S01]  /*a770*/  FADD R14, R24, R14 ;  /* 0x0000000e180e7221 */ /* 0x000fc20000000000 */
[----:B------:R-:W-:Y:S01]  /*a780*/  FADD R15, R25, R15 ;  /* 0x0000000f190f7221 */ /* 0x000fe20000000000 */
[----:B------:R-:W-:-:S01]  /*a790*/  FADD R16, R26, R16 ;  /* 0x000000101a107221 */ /* 0x000fc20000000000 */
[----:B------:R-:W2:Y:S01]  /*a7a0*/  LDL.LU R24, [R1+0x674] ;  /* 0x0006740001187983 */ /* 0x000ea20000300800 */
[----:B------:R-:W-:-:S01]  /*a7b0*/  FADD R17, R27, R17 ;  /* 0x000000111b117221 */ /* 0x000fc20000000000 */
[----:B------:R-:W-:-:S02]  /*a7c0*/  FADD R18, R28, R18 ;  /* 0x000000121c127221 */ /* 0x000fc40000000000 */
[----:B------:R-:W2:Y:S01]  /*a7d0*/  LDL.LU R25, [R1+0x670] ;  /* 0x0006700001197983 */ /* 0x000ea20000300800 */
[----:B------:R-:W-:-:S03]  /*a7e0*/  FADD R19, R29, R19 ;  /* 0x000000131d137221 */ /* 0x000fc60000000000 */
        /* <DEDUP_REMOVED lines=155> */
[----:B---3--:R-:W-:-:S03]  /*b1a0*/  FADD R225, R107, R225 ;  /* 0x000000e16be17221 */ /* 0x008fc60000000000 */
[----:B------:R-:W3:Y:S01]  /*b1b0*/  LDL.LU R104, [R1+0x534] ;  /* 0x0005340001687983 */ /* 0x000ee20000300800 */
[----:B----4-:R-:W-:-:S03]  /*b1c0*/  FADD R226, R108, R226 ;  /* 0x000000e26ce27221 */ /* 0x010fc60000000000 */
[----:B------:R-:W4:Y:S01]  /*b1d0*/  LDL.LU R105, [R1+0x530] ;  /* 0x0005300001697983 */ /* 0x000f220000300800 */
[----:B--2---:R-:W-:-:S03]  /*b1e0*/  FADD R227, R109, R227 ;  /* 0x000000e36de37221 */ /* 0x004fc60000000000 */
        /* <DEDUP_REMOVED lines=15> */
[----:B------:R-:W-:-:S01]  /*b2e0*/  FADD R235, R117, R235 ;  /* 0x000000eb75eb7221 */ /* 0x000fc20000000000 */
[----:B------:R-:W-:Y:S02]  /*b2f0*/  FADD R121, R120, R121 ;  /* 0x0000007978797221 */ /* 0x000fe40000000000 */
[----:B------:R-:W2:Y:S01]  /*b300*/  LDL.LU R114, [R1+0x50c] ;  /* 0x00050c0001727983 */ /* 0x000ea20000300800 */
[----:B------:R-:W-:-:S03]  /*b310*/  FADD R236, R118, R236 ;  /* 0x000000ec76ec7221 */ /* 0x000fc60000000000 */
[----:B------:R-:W2:Y:S01]  /*b320*/  LDL.LU R115, [R1+0x508] ;  /* 0x0005080001737983 */ /* 0x000ea20000300800 */
[----:B------:R-:W-:-:S03]  /*b330*/  FADD R237, R119, R237 ;  /* 0x000000ed77ed7221 */ /* 0x000fc60000000000 */
[----:B------:R-:W2:Y:S01]  /*b340*/  LDL.LU R116, [R1+0x504] ;  /* 0x0005040001747983 */ /* 0x000ea20000300800 */
[----:B------:R-:W-:-:S03]  /*b350*/  FADD R123, R122, R123 ;  /* 0x0000007b7a7b7221 */ /* 0x000fc60000000000 */
[----:B------:R-:W2:Y:S04]  /*b360*/  LDL.LU R117, [R1+0x500] ;  /* 0x0005000001757983 */ /* 0x000ea80000300800 */
[----:B------:R-:W2:Y:S01]  /*b370*/  LDL.LU R118, [R1+0x4fc] ;  /* 0x0004fc0001767983 */ /* 0x000ea20000300800 */
[----:B------:R-:W-:-:S03]  /*b380*/  FADD R125, R124, R125 ;  /* 0x0000007d7c7d7221 */ /* 0x000fc60000000000 */
[----:B------:R-:W2:Y:S04]  /*b390*/  LDL.LU R119, [R1+0x4f8] ;  /* 0x0004f80001777983 */ /* 0x000ea80000300800 */
[----:B------:R-:W2:Y:S04]  /*b3a0*/  LDL.LU R120, [R1+0x4f4] ;  /* 0x0004f40001787983 */ /* 0x000ea80000300800 */
[----:B------:R0:W-:Y:S01]  /*b3b0*/  STL [R1+0x200], R121 ;  /* 0x0002007901007387 */ /* 0x0001e20000100800 */
[----:B------:R-:W-:-:S01]  /*b3c0*/  FADD R127, R126, R127 ;  /* 0x0000007f7e7f7221 */ /* 0x000fc20000000000 */
[----:B------:R-:W-:Y:S01]  /*b3d0*/  FADD R0, R128, R0 ;  /* 0x0000000080007221 */ /* 0x000fe20000000000 */
[----:B------:R-:W-:-:S01]  /*b3e0*/  FADD R148, R150, R148 ;  /* 0x0000009496947221 */ /* 0x000fc20000000000 */
[----:B0-----:R-:W2:Y:S04]  /*b3f0*/  LDL.LU R121, [R1+0x4f0] ;  /* 0x0004f00001797983 */ /* 0x001ea80000300800 */
        /* <DEDUP_REMOVED lines=9> */
[----:B------:R-:W-:-:S02]  /*b490*/  FADD R136, R137, R136 ;  /* 0x0000008889887221 */ /* 0x000fc40000000000 */
[----:B0-----:R-:W2:Y:S04]  /*b4a0*/  LDL.LU R125, [R1+0x4e0] ;  /* 0x0004e000017d7983 */ /* 0x001ea80000300800 */
[----:B------:R-:W2:Y:S04]  /*b4b0*/  LDL.LU R126, [R1+0x4dc] ;  /* 0x0004dc00017e7983 */ /* 0x000ea80000300800 */
[----:B------:R0:W-:Y:S01]  /*b4c0*/  STL [R1+0x20c], R127 ;  /* 0x00020c7f01007387 */ /* 0x0001e20000100800 */
[----:B------:R-:W-:-:S01]  /*b4d0*/  FADD R132, R134, R132 ;  /* 0x0000008486847221 */ /* 0x000fc20000000000 */
[----:B------:R-:W-:-:S02]  /*b4e0*/  FADD R2, R130, R2 ;  /* 0x0000000282027221 */ /* 0x000fc40000000000 */
[----:B0-----:R-:W2:Y:S04]  /*b4f0*/  LDL.LU R127, [R1+0x4d8] ;  /* 0x0004d800017f7983 */ /* 0x001ea80000300800 */
[----:B------:R-:W2:Y:S04]  /*b500*/  LDL.LU R128, [R1+0x4d4] ;  /* 0x0004d40001807983 */ /* 0x000ea80000300800 */
[----:B------:R-:W-:Y:S04]  /*b510*/  STL [R1+0x210], R0 ;  /* 0x0002100001007387 */ /* 0x000fe80000100800 */
[----:B------:R-:W-:Y:S04]  /*b520*/  STL [R1+0x214], R148 ;  /* 0x0002149401007387 */ /* 0x000fe80000100800 */
[----:B------:R-:W-:Y:S04]  /*b530*/  STL [R1+0x218], R144 ;  /* 0x0002189001007387 */ /* 0x000fe80000100800 */
[----:B------:R-:W-:Y:S04]  /*b540*/  STL [R1+0x21c], R142 ;  /* 0x00021c8e01007387 */ /* 0x000fe80000100800 */
[----:B------:R-:W-:Y:S04]  /*b550*/  STL [R1+0x220], R140 ;  /* 0x0002208c01007387 */ /* 0x000fe80000100800 */
[----:B------:R-:W-:Y:S04]  /*b560*/  STL [R1+0x224], R138 ;  /* 0x0002248a01007387 */ /* 0x000fe80000100800 */
[----:B------:R-:W3:Y:S04]  /*b570*/  LDL.LU R130, [R1+0x234] ;  /* 0x0002340001827983 */ /* 0x000ee80000300800 */
[----:B------:R-:W-:Y:S04]  /*b580*/  STL [R1+0x228], R136 ;  /* 0x0002288801007387 */ /* 0x000fe80000100800 */
[----:B------:R0:W-:Y:S04]  /*b590*/  STL [R1+0x22c], R132 ;  /* 0x00022c8401007387 */ /* 0x0001e80000100800 */
[----:B0-----:R-:W4:Y:S04]  /*b5a0*/  LDL.LU R132, [R1+0x238] ;  /* 0x0002380001847983 */ /* 0x001f280000300800 */
[----:B------:R-:W2:Y:S04]  /*b5b0*/  LDL.LU R134, [R1+0x23c] ;  /* 0x00023c0001867983 */ /* 0x000ea80000300800 */
[----:B------:R0:W-:Y:S04]  /*b5c0*/  STL [R1+0x230], R2 ;  /* 0x0002300201007387 */ /* 0x0001e80000100800 */
[----:B------:R-:W2:Y:S04]  /*b5d0*/  LDL.LU R136, [R1+0x240] ;  /* 0x0002400001887983 */ /* 0x000ea80000300800 */
        /* <DEDUP_REMOVED lines=11> */
[----:B0-----:R-:W2:Y:S04]  /*b690*/  LDL.LU R2, [R1+0x270] ;  /* 0x0002700001027983 */ /* 0x001ea80000300800 */
[----:B------:R-:W2:Y:S01]  /*b6a0*/  LDL.LU R0, [R1+0x274] ;  /* 0x0002740001007983 */ /* 0x000ea20000300800 */
[----:B---3--:R-:W-:-:S03]  /*b6b0*/  FADD R130, R129, R130 ;  /* 0x0000008281827221 */ /* 0x008fc60000000000 */
[----:B------:R-:W3:Y:S04]  /*b6c0*/  LDL.LU R129, [R1+0x4d0] ;  /* 0x0004d00001817983 */ /* 0x000ee80000300800 */
[----:B------:R0:W-:Y:S04]  /*b6d0*/  STL [R1+0x234], R130 ;  /* 0x0002348201007387 */ /* 0x0001e80000100800 */
[----:B0-----:R-:W3:Y:S01]  /*b6e0*/  LDL.LU R130, [R1+0x4cc] ;  /* 0x0004cc0001827983 */ /* 0x001ee20000300800 */
[----:B----4-:R-:W-:-:S03]  /*b6f0*/  FADD R132, R131, R132 ;  /* 0x0000008483847221 */ /* 0x010fc60000000000 */
[----:B------:R-:W4:Y:S01]  /*b700*/  LDL.LU R131, [R1+0x4c8] ;  /* 0x0004c80001837983 */ /* 0x000f220000300800 */
[----:B--2---:R-:W-:-:S03]  /*b710*/  FADD R134, R133, R134 ;  /* 0x0000008685867221 */ /* 0x004fc60000000000 */
[----:B------:R0:W-:Y:S01]  /*b720*/  STL [R1+0x238], R132 ;  /* 0x0002388401007387 */ /* 0x0001e20000100800 */
[----:B------:R-:W-:-:S03]  /*b730*/  FADD R136, R135, R136 ;  /* 0x0000008887887221 */ /* 0x000fc60000000000 */
[----:B0-----:R-:W2:Y:S01]  /*b740*/  LDL.LU R132, [R1+0x4c4] ;  /* 0x0004c40001847983 */ /* 0x001ea20000300800 */
[----:B------:R-:W-:-:S03]  /*b750*/  FADD R150, R151, R150 ;  /* 0x0000009697967221 */ /* 0x000fc60000000000 */
[----:B------:R-:W2:Y:S01]  /*b760*/  LDL.LU R133, [R1+0x4c0] ;  /* 0x0004c00001857983 */ /* 0x000ea20000300800 */
[----:B------:R-:W-:-:S03]  /*b770*/  FADD R148, R149, R148 ;  /* 0x0000009495947221 */ /* 0x000fc60000000000 */
[----:B------:R0:W-:Y:S01]  /*b780*/  STL [R1+0x23c], R134 ;  /* 0x00023c8601007387 */ /* 0x0001e20000100800 */
[----:B------:R-:W-:-:S01]  /*b790*/  FADD R146, R147, R146 ;  /* 0x0000009293927221 */ /* 0x000fc20000000000 */
[----:B------:R-:W-:Y:S02]  /*b7a0*/  FADD R144, R145, R144 ;  /* 0x0000009091907221 */ /* 0x000fe40000000000 */
[----:B0-----:R-:W2:Y:S01]  /*b7b0*/  LDL.LU R134, [R1+0x4bc] ;  /* 0x0004bc0001867983 */ /* 0x001ea20000300800 */
[----:B------:R-:W-:-:S03]  /*b7c0*/  FADD R143, R24, R143 ;  /* 0x0000008f188f7221 */ /* 0x000fc60000000000 */
[----:B------:R-:W2:Y:S01]  /*b7d0*/  LDL.LU R135, [R1+0x4b8] ;  /* 0x0004b80001877983 */ /* 0x000ea20000300800 */
[----:B------:R-:W-:-:S03]  /*b7e0*/  FADD R142, R25, R142 ;  /* 0x0000008e198e7221 */ /* 0x000fc60000000000 */
[----:B------:R0:W-:Y:S01]  /*b7f0*/  STL [R1+0x240], R136 ;  /* 0x0002408801007387 */ /* 0x0001e20000100800 */
[----:B------:R-:W-:-:S01]  /*b800*/  FADD R141, R26, R141 ;  /* 0x0000008d1a8d7221 */ /* 0x000fc20000000000 */
[----:B------:R-:W-:Y:S01]  /*b810*/  FADD R140, R27, R140 ;  /* 0x0000008c1b8c7221 */ /* 0x000fe20000000000 */
[----:B------:R-:W-:-:S01]  /*b820*/  FADD R139, R28, R139 ;  /* 0x0000008b1c8b7221 */ /* 0x000fc20000000000 */
[----:B0-----:R-:W2:Y:S01]  /*b830*/  LDL.LU R136, [R1+0x4b4] ;  /* 0x0004b40001887983 */ /* 0x001ea20000300800 */
[----:B------:R-:W-:-:S03]  /*b840*/  FADD R138, R29, R138 ;  /* 0x0000008a1d8a7221 */ /* 0x000fc60000000000 */
[----:B------:R0:W-:Y:S01]  /*b850*/  STL [R1+0x244], R150 ;  /* 0x0002449601007387 */ /* 0x0001e20000100800 */
[----:B------:R-:W-:-:S03]  /*b860*/  FADD R137, R30, R137 ;  /* 0x000000891e897221 */ /* 0x000fc60000000000 */
[----:B------:R1:W-:Y:S01]  /*b870*/  STL [R1+0x248], R148 ;  /* 0x0002489401007387 */ /* 0x0003e20000100800 */
[----:B------:R-:W-:-:S03]  /*b880*/  FADD R2, R31, R2 ;  /* 0x000000021f027221 */ /* 0x000fc60000000000 */
[----:B------:R1:W-:Y:S01]  /*b890*/  STL [R1+0x24c], R146 ;  /* 0x00024c9201007387 */ /* 0x0003e20000100800 */
[----:B------:R-:W-:-:S03]  /*b8a0*/  FADD R0, R32, R0 ;  /* 0x0000000020007221 */ /* 0x000fc60000000000 */
[----:B------:R1:W-:Y:S04]  /*b8b0*/  STL [R1+0x250], R144 ;  /* 0x0002509001007387 */ /* 0x0003e80000100800 */
[----:B------:R1:W-:Y:S04]  /*b8c0*/  STL [R1+0x254], R143 ;  /* 0x0002548f01007387 */ /* 0x0003e80000100800 */
[----:B------:R1:W-:Y:S04]  /*b8d0*/  STL [R1+0x258], R142 ;  /* 0x0002588e01007387 */ /* 0x0003e80000100800 */
[----:B------:R1:W-:Y:S04]  /*b8e0*/  STL [R1+0x25c], R141 ;  /* 0x00025c8d01007387 */ /* 0x0003e80000100800 */
[----:B------:R1:W-:Y:S04]  /*b8f0*/  STL [R1+0x260], R140 ;  /* 0x0002608c01007387 */ /* 0x0003e80000100800 */
[----:B------:R1:W-:Y:S04]  /*b900*/  STL [R1+0x264], R139 ;  /* 0x0002648b01007387 */ /* 0x0003e80000100800 */
[----:B------:R1:W-:Y:S04]  /*b910*/  STL [R1+0x268], R138 ;  /* 0x0002688a01007387 */ /* 0x0003e80000100800 */
[----:B------:R-:W3:Y:S04]  /*b920*/  LDL.LU R151, [R1+0x278] ;  /* 0x0002780001977983 */ /* 0x000ee80000300800 */
[----:B------:R1:W-:Y:S04]  /*b930*/  STL [R1+0x26c], R137 ;  /* 0x00026c8901007387 */ /* 0x0003e80000100800 */
[----:B0-----:R-:W4:Y:S04]  /*b940*/  LDL.LU R150, [R1+0x27c] ;  /* 0x00027c0001967983 */ /* 0x001f280000300800 */
[----:B------:R0:W-:Y:S04]  /*b950*/  STL [R1+0x270], R2 ;  /* 0x0002700201007387 */ /* 0x0001e80000100800 */
[----:B------:R-:W2:Y:S04]  /*b960*/  LDL.LU R149, [R1+0x280] ;  /* 0x0002800001957983 */ /* 0x000ea80000300800 */
[----:B------:R0:W-:Y:S04]  /*b970*/  STL [R1+0x274], R0 ;  /* 0x0002740001007387 */ /* 0x0001e80000100800 */
[----:B-1----:R-:W2:Y:S04]  /*b980*/  LDL.LU R148, [R1+0x284] ;  /* 0x0002840001947983 */ /* 0x002ea80000300800 */
        /* <DEDUP_REMOVED lines=13> */
[----:B---3--:R-:W-:-:S05]  /*ba60*/  FADD R151, R33, R151 ;  /* 0x0000009721977221 */ /* 0x008fca0000000000 */
[----:B------:R0:W-:Y:S01]  /*ba70*/  STL [R1+0x278], R151 ;  /* 0x0002789701007387 */ /* 0x0001e20000100800 */
[----:B----4-:R-:W-:-:S05]  /*ba80*/  FADD R150, R34, R150 ;  /* 0x0000009622967221 */ /* 0x010fca0000000000 */
[----:B------:R1:W-:Y:S01]  /*ba90*/  STL [R1+0x27c], R150 ;  /* 0x00027c9601007387 */ /* 0x0003e20000100800 */
[----:B--2---:R-:W-:-:S05]  /*baa0*/  FADD R149, R35, R149 ;  /* 0x0000009523957221 */ /* 0x004fca0000000000 */
[----:B------:R2:W-:Y:S01]  /*bab0*/  STL [R1+0x280], R149 ;  /* 0x0002809501007387 */ /* 0x0005e20000100800 */
[----:B------:R-:W-:-:S01]  /*bac0*/  FADD R148, R36, R148 ;  /* 0x0000009424947221 */ /* 0x000fc20000000000 */
[----:B------:R-:W-:-:S04]  /*bad0*/  FADD R147, R37, R147 ;  /* 0x0000009325937221 */ /* 0x000fc80000000000 */
[----:B------:R3:W-:Y:S01]  /*bae0*/  STL [R1+0x284], R148 ;  /* 0x0002849401007387 */ /* 0x0007e20000100800 */
[----:B------:R-:W-:-:S03]  /*baf0*/  FADD R146, R38, R146 ;  /* 0x0000009226927221 */ /* 0x000fc60000000000 */
        /* <DEDUP_REMOVED lines=20> */
[----:B0-----:R-:W4:Y:S01]  /*bc40*/  LDL.LU R151, [R1+0x2bc] ;  /* 0x0002bc0001977983 */ /* 0x001f220000300800 */
[----:B------:R-:W-:-:S03]  /*bc50*/  FADD R0, R49, R0 ;  /* 0x0000000031007221 */ /* 0x000fc60000000000 */
[----:B------:R0:W-:Y:S04]  /*bc60*/  STL [R1+0x2b0], R137 ;  /* 0x0002b08901007387 */ /* 0x0001e80000100800 */
[----:B-1----:R-:W4:Y:S04]  /*bc70*/  LDL.LU R150, [R1+0x2c0] ;  /* 0x0002c00001967983 */ /* 0x002f280000300800 */
[----:B------:R1:W-:Y:S04]  /*bc80*/  STL [R1+0x2b4], R2 ;  /* 0x0002b40201007387 */ /* 0x0003e80000100800 */
[----:B--2---:R-:W2:Y:S04]  /*bc90*/  LDL.LU R149, [R1+0x2c4] ;  /* 0x0002c40001957983 */ /* 0x004ea80000300800 */
[----:B------:R1:W-:Y:S04]  /*bca0*/  STL [R1+0x2b8], R0 ;  /* 0x0002b80001007387 */ /* 0x0003e80000100800 */
[----:B---3--:R-:W3:Y:S04]  /*bcb0*/  LDL.LU R148, [R1+0x2c8] ;  /* 0x0002c80001947983 */ /* 0x008ee80000300800 */
[----:B----4-:R-:W4:Y:S04]  /*bcc0*/  LDL.LU R147, [R1+0x2cc] ;  /* 0x0002cc0001937983 */ /* 0x010f280000300800 */
[----:B------:R-:W4:Y:S04]  /*bcd0*/  LDL.LU R146, [R1+0x2d0] ;  /* 0x0002d00001927983 */ /* 0x000f280000300800 */
        /* <DEDUP_REMOVED lines=8> */
[----:B0-----:R-:W4:Y:S04]  /*bd60*/  LDL.LU R137, [R1+0x2f4] ;  /* 0x0002f40001897983 */ /* 0x001f280000300800 */
[----:B-1----:R-:W4:Y:S04]  /*bd70*/  LDL.LU R2, [R1+0x2f8] ;  /* 0x0002f80001027983 */ /* 0x002f280000300800 */
[----:B------:R-:W4:Y:S01]  /*bd80*/  LDL.LU R0, [R1+0x2fc] ;  /* 0x0002fc0001007983 */ /* 0x000f220000300800 */
[----:B------:R-:W-:-:S01]  /*bd90*/  FADD R151, R50, R151 ;  /* 0x0000009732977221 */ /* 0x000fc20000000000 */
[----:B------:R-:W-:-:S04]  /*bda0*/  FADD R150, R51, R150 ;  /* 0x0000009633967221 */ /* 0x000fc80000000000 */
[----:B------:R0:W-:Y:S01]  /*bdb0*/  STL [R1+0x2bc], R151 ;  /* 0x0002bc9701007387 */ /* 0x0001e20000100800 */
[----:B--2---:R-:W-:-:S03]  /*bdc0*/  FADD R149, R52, R149 ;  /* 0x0000009534957221 */ /* 0x004fc60000000000 */
[----:B------:R1:W-:Y:S01]  /*bdd0*/  STL [R1+0x2c0], R150 ;  /* 0x0002c09601007387 */ /* 0x0003e20000100800 */
[----:B---3--:R-:W-:-:S03]  /*bde0*/  FADD R148, R53, R148 ;  /* 0x0000009435947221 */ /* 0x008fc60000000000 */
[----:B------:R2:W-:Y:S01]  /*bdf0*/  STL [R1+0x2c4], R149 ;  /* 0x0002c49501007387 */ /* 0x0005e20000100800 */
[----:B----4-:R-:W-:-:S03]  /*be00*/  FADD R147, R54, R147 ;  /* 0x0000009336937221 */ /* 0x010fc60000000000 */
        /* <DEDUP_REMOVED lines=198> */
[----:B------:R-:W-:Y:S01]  /*ca70*/  STL [R1+0x3cc], R151 ;  /* 0x0003cc9701007387 */ /* 0x000fe20000100800 */
[----:B--2---:R-:W-:-:S03]  /*ca80*/  FADD R149, R120, R149 ;  /* 0x0000009578957221 */ /* 0x004fc60000000000 */
[----:B------:R-:W-:Y:S01]  /*ca90*/  STL [R1+0x3d0], R150 ;  /* 0x0003d09601007387 */ /* 0x000fe20000100800 */
[----:B---3--:R-:W-:-:S03]  /*caa0*/  FADD R148, R121, R148 ;  /* 0x0000009479947221 */ /* 0x008fc60000000000 */
[----:B------:R-:W-:Y:S01]  /*cab0*/  STL [R1+0x3d4], R149 ;  /* 0x0003d49501007387 */ /* 0x000fe20000100800 */
[----:B----4-:R-:W-:-:S03]  /*cac0*/  FADD R147, R122, R147 ;  /* 0x000000937a937221 */ /* 0x010fc60000000000 */
[----:B------:R-:W-:Y:S01]  /*cad0*/  STL [R1+0x3d8], R148 ;  /* 0x0003d89401007387 */ /* 0x000fe20000100800 */
[----:B------:R-:W-:-:S03]  /*cae0*/  FADD R146, R123, R146 ;  /* 0x000000927b927221 */ /* 0x000fc60000000000 */
        /* <DEDUP_REMOVED lines=18> */
[----:B------:R-:W-:Y:S04]  /*cc10*/  STL [R1+0x400], R138 ;  /* 0x0004008a01007387 */ /* 0x000fe80000100800 */
[----:B------:R0:W-:Y:S04]  /*cc20*/  STL [R1+0x404], R137 ;  /* 0x0004048901007387 */ /* 0x0001e80000100800 */
[----:B0-----:R-:W2:Y:S01]  /*cc30*/  LDL.LU R137, [R1+0x410] ;  /* 0x0004100001897983 */ /* 0x001ea20000300800 */
[----:B------:R-:W-:-:S01]  /*cc40*/  FADD R2, R133, R2 ;  /* 0x0000000285027221 */ /* 0x000fc20000000000 */
[----:B------:R-:W-:-:S02]  /*cc50*/  FADD R0, R134, R0 ;  /* 0x0000000086007221 */ /* 0x000fc40000000000 */
[----:B------:R-:W3:Y:S04]  /*cc60*/  LDL.LU R138, [R1+0x414] ;  /* 0x00041400018a7983 */ /* 0x000ee80000300800 */
[----:B------:R-:W-:Y:S04]  /*cc70*/  STL [R1+0x408], R2 ;  /* 0x0004080201007387 */ /* 0x000fe80000100800 */
[----:B------:R-:W4:Y:S04]  /*cc80*/  LDL.LU R139, [R1+0x418] ;  /* 0x00041800018b7983 */ /* 0x000f280000300800 */
[----:B------:R0:W-:Y:S04]  /*cc90*/  STL [R1+0x40c], R0 ;  /* 0x00040c0001007387 */ /* 0x0001e80000100800 */
        /* <DEDUP_REMOVED lines=13> */
[----:B------:R-:W4:Y:S01]  /*cd70*/  LDL.LU R2, [R1+0x450] ;  /* 0x0004500001027983 */ /* 0x000f220000300800 */
[----:B--2---:R-:W-:-:S05]  /*cd80*/  FADD R137, R135, R137 ;  /* 0x0000008987897221 */ /* 0x004fca0000000000 */
[----:B------:R0:W-:Y:S04]  /*cd90*/  STL [R1+0x410], R137 ;  /* 0x0004108901007387 */ /* 0x0001e80000100800 */
[----:B0-----:R-:W4:Y:S01]  /*cda0*/  LDL.LU R137, [R1+0x4b0] ;  /* 0x0004b00001897983 */ /* 0x001f220000300800 */
[----:B---3--:R-:W-:-:S05]  /*cdb0*/  FADD R138, R136, R138 ;  /* 0x0000008a888a7221 */ /* 0x008fca0000000000 */
[----:B------:R0:W-:Y:S04]  /*cdc0*/  STL [R1+0x414], R138 ;  /* 0x0004148a01007387 */ /* 0x0001e80000100800 */
[----:B0-----:R-:W2:Y:S01]  /*cdd0*/  LDL.LU R138, [R1+0x4ac] ;  /* 0x0004ac00018a7983 */ /* 0x001ea20000300800 */
[----:B----4-:R-:W-:-:S05]  /*cde0*/  FADD R139, R137, R139 ;  /* 0x0000008b898b7221 */ /* 0x010fca0000000000 */
[----:B------:R0:W-:Y:S04]  /*cdf0*/  STL [R1+0x418], R139 ;  /* 0x0004188b01007387 */ /* 0x0001e80000100800 */
[----:B0-----:R-:W3:Y:S01]  /*ce00*/  LDL.LU R139, [R1+0x4a8] ;  /* 0x0004a800018b7983 */ /* 0x001ee20000300800 */
[----:B--2---:R-:W-:-:S05]  /*ce10*/  FADD R140, R138, R140 ;  /* 0x0000008c8a8c7221 */ /* 0x004fca0000000000 */
[----:B------:R0:W-:Y:S04]  /*ce20*/  STL [R1+0x41c], R140 ;  /* 0x00041c8c01007387 */ /* 0x0001e80000100800 */
[----:B0-----:R-:W2:Y:S01]  /*ce30*/  LDL.LU R140, [R1+0x4a4] ;  /* 0x0004a400018c7983 */ /* 0x001ea20000300800 */
[----:B---3--:R-:W-:-:S05]  /*ce40*/  FADD R141, R139, R141 ;  /* 0x0000008d8b8d7221 */ /* 0x008fca0000000000 */
        /* <DEDUP_REMOVED lines=34> */
[----:B0-----:R0:W5:Y:S01]  /*d070*/  LDL.LU R0, [R1+0x474] ;  /* 0x0004740001007983 */ /* 0x0011620000300800 */
[----:B------:R-:W-:Y:S01]  /*d080*/  UMOV UR6, URZ ;  /* 0x0000003f00067c82 */ /* 0x000fe20008000000 */
[----:B---3--:R-:W-:-:S05]  /*d090*/  FADD R2, R2, R151 ;  /* 0x0000009702027221 */ /* 0x008fca0000000000 */
[----:B------:R0:W-:Y:S02]  /*d0a0*/  STL [R1+0x450], R2 ;  /* 0x0004500201007387 */ /* 0x0001e40000100800 */
.L_x_28:
[----:B------:R-:W-:Y:S05]  /*d0b0*/  @!P1 BRA `(.L_x_29) ;  /* 0x0000000000049947 */ /* 0x000fea0003800000 */
[----:B------:R-:W-:Y:S01]  /*d0c0*/  BPT.TRAP 0x1 ;  /* 0x000000040000795c */ /* 0x000fe20000300000 */
.L_x_29:
[----:B0-----:R-:W2:Y:S04]  /*d0d0*/  LDL R2, [R1+0x454] ;  /* 0x0004540001027983 */ /* 0x001ea80000100800 */
[----:B-----5:R0:W-:Y:S04]  /*d0e0*/  STL [R1+0x474], R0 ;  /* 0x0004740001007387 */ /* 0x0201e80000100800 */
[----:B0-----:R-:W3:Y:S01]  /*d0f0*/  LDL R0, [R1+0x458] ;  /* 0x0004580001007983 */ /* 0x001ee20000100800 */
[----:B--2---:R-:W-:Y:S01]  /*d100*/  ISETP.NE.AND P0, PT, R2, RZ, PT ;  /* 0x000000ff0200720c */ /* 0x004fe20003f05270 */
[----:B------:R-:W-:-:S12]  /*d110*/  IMAD.U32 R2, RZ, RZ, UR25 ;  /* 0x00000019ff027e24 */ /* 0x000fd8000f8e00ff */
[----:B------:R-:W-:-:S05]  /*d120*/  @P0 LEA R2, R2, UR11, 0x3 ;  /* 0x0000000b02020c11 */ /* 0x000fca000f8e18ff */
[----:B------:R-:W-:-:S05]  /*d130*/  @P0 VIADD R2, R2, 0x38 ;  /* 0x0000003802020836 */ /* 0x000fca0000000000 */
[----:B---3--:R-:W-:Y:S02]  /*d140*/  @P0 PRMT R2, R0, 0x654, R2 ;  /* 0x0000065400020816 */ /* 0x008fe40000000002 */
[----:B------:R0:W5:Y:S01]  /*d150*/  LDL.LU R0, [R1+0x474] ;  /* 0x0004740001007983 */ /* 0x0001620000300800 */
[----:B------:R-:W-:Y:S01]  /*d160*/  UISETP.GT.U32.AND UP0, UPT, UR13, 0x1, UPT ;  /* 0x000000010d00788c */ /* 0x000fe2000bf04070 */
[----:B------:R0:W-:Y:S05]  /*d170*/  @P0 SYNCS.ARRIVE.TRANS64.RED.A1T0 RZ, [R2+URZ], RZ ;  /* 0x000000ff02ff09a7 */ /* 0x0001ea000810043f */
[----:B------:R-:W-:-:S13]  /*d180*/  PLOP3.LUT P0, PT, PT, PT, UP0, 0x80, 0x0 ;  /* 0x000000000000781c */ /* 0x000fda0003f0f008 */
[----:B0-----:R-:W-:Y:S05]  /*d190*/  @P0 BRA `(.L_x_30) ;  /* 0x0000000000040947 */ /* 0x001fea0003800000 */
[----:B------:R-:W-:Y:S01]  /*d1a0*/  BPT.TRAP 0x1 ;  /* 0x000000040000795c */ /* 0x000fe20000300000 */
.L_x_30:
[----:B------:R-:W-:Y:S02]  /*d1b0*/  UISETP.GT.AND UP2, UPT, UR24, 0x1, UPT ;  /* 0x000000011800788c */ /* 0x000fe4000bf44270 */
[----:B------:R-:W-:Y:S02]  /*d1c0*/  UIADD3 UR23, UR23, 0x1, URZ ;  /* 0x0000000117177890 */ /* 0x000fe4000fffe03f */
[----:B------:R-:W-:Y:S02]  /*d1d0*/  UIADD3 UR25, UR25, 0x1, URZ ;  /* 0x0000000119197890 */ /* 0x000fe4000fffe03f */
[----:B------:R-:W-:Y:S01]  /*d1e0*/  PLOP3.LUT P0, PT, PT, PT, UP2, 0x80, 0x0 ;  /* 0x000000000000781c */ /* 0x000fe20003f0f028 */
[----:B------:R-:W-:Y:S02]  /*d1f0*/  UISETP.NE.AND UP0, UPT, UR23, 0x7, UPT ;  /* 0x000000071700788c */ /* 0x000fe4000bf05270 */
[----:B------:R-:W-:Y:S02]  /*d200*/  UISETP.NE.AND UP1, UPT, UR25, 0x7, UPT ;  /* 0x000000071900788c */ /* 0x000fe4000bf25270 */
[----:B------:R-:W-:-:S02]  /*d210*/  USEL UR8, URZ, 0x1, UP0 ;  /* 0x000000013f087887 */ /* 0x000fc40008000000 */
[----:B------:R-:W-:Y:S02]  /*d220*/  UIADD3 UR24, UR24, -0x1, URZ ;  /* 0xffffffff18187890 */ /* 0x000fe4000fffe03f */
[----:B------:R-:W-:Y:S02]  /*d230*/  USEL UR23, UR23, URZ, UP0 ;  /* 0x0000003f17177287 */ /* 0x000fe40008000000 */
[----:B-----5:R-:W-:Y:S01]  /*d240*/  LOP3.LUT R0, R0, UR8, RZ, 0x3c, !PT ;  /* 0x0000000800007c12 */ /* 0x020fe2000f8e3cff */
[----:B------:R-:W-:Y:S01]  /*d250*/  USEL UR25, UR25, URZ, UP1 ;  /* 0x0000003f19197287 */ /* 0x000fe20008800000 */
[----:B------:R-:W-:Y:S01]  /*d260*/  UMOV UR8, 0x1 ;  /* 0x0000000100087882 */ /* 0x000fe20000000000 */
[----:B------:R-:W-:Y:S10]  /*d270*/  @P0 BRA `(.L_x_31) ;  /* 0xffffff9c00a40947 */ /* 0x000ff4000383ffff */
.L_x_23:
[----:B------:R-:W-:-:S04]  /*d280*/  UISETP.NE.AND UP0, UPT, UR6, URZ, UPT ;  /* 0x0000003f0600728c */ /* 0x000fc8000bf05270 */
[----:B------:R-:W-:-:S06]  /*d290*/  USEL UR6, URZ, 0x1, !UP0 ;  /* 0x000000013f067887 */ /* 0x000fcc000c000000 */
[----:B------:R-:W-:-:S13]  /*d2a0*/  ISETP.NE.AND P0, PT, RZ, UR6, PT ;  /* 0x00000006ff007c0c */ /* 0x000fda000bf05270 */
[----:B------:R-:W-:Y:S05]  /*d2b0*/  @!P0 BRA `(.L_x_32) ;  /* 0x0000003800108947 */ /* 0x000fea0003800000 */
[----:B------:R0:W-:Y:S04]  /*d2c0*/  STL [R1+0x624], R43 ;  /* 0x0006242b01007387 */ /* 0x0001e80000100800 */
[----:B0-----:R-:W2:Y:S04]  /*d2d0*/  LDL.LU R43, [R1] ;  /* 0x00000000012b7983 */ /* 0x001ea80000300800 */
[----:B------:R0:W-:Y:S04]  /*d2e0*/  STL [R1+0x620], R44 ;  /* 0x0006202c01007387 */ /* 0x0001e80000100800 */
[----:B0-----:R-:W3:Y:S04]  /*d2f0*/  LDL.LU R44, [R1+0x4] ;  /* 0x00000400012c7983 */ /* 0x001ee80000300800 */
[----:B------:R0:W-:Y:S04]  /*d300*/  STL [R1+0x61c], R45 ;  /* 0x00061c2d01007387 */ /* 0x0001e80000100800 */
[----:B0-----:R-:W4:Y:S04]  /*d310*/  LDL.LU R45, [R1+0x8] ;  /* 0x00000800012d7983 */ /* 0x001f280000300800 */
[----:B------:R0:W-:Y:S04]  /*d320*/  STL [R1+0x618], R46 ;  /* 0x0006182e01007387 */ /* 0x0001e80000100800 */
[----:B0-----:R-:W5:Y:S04]  /*d330*/  LDL.LU R46, [R1+0xc] ;  /* 0x00000c00012e7983 */ /* 0x001f680000300800 */
        /* <DEDUP_REMOVED lines=138> */
[----:B------:R-:W5:Y:S04]  /*dbe0*/  LDL.LU R0, [R1+0x1b0] ;  /* 0x0001b00001007983 */ /* 0x000f680000300800 */
[----:B------:R-:W5:Y:S04]  /*dbf0*/  LDL.LU R2, [R1+0x204] ;  /* 0x0002040001027983 */ /* 0x000f680000300800 */
        /* <DEDUP_REMOVED lines=67> */
[----:B0-----:R-:W5:Y:S01]  /*e030*/  LDL.LU R149, [R1+0x12c] ;  /* 0x00012c0001957983 */ /* 0x001f620000300800 */
[----:B--2---:R-:W-:-:S03]  /*e040*/  FADD R3, R43, R3 ;  /* 0x000000032b037221 */ /* 0x004fc60000000000 */
[----:B------:R0:W-:Y:S01]  /*e050*/  STL [R1+0x478], R150 ;  /* 0x0004789601007387 */ /* 0x0001e20000100800 */
[----:B---3--:R-:W-:Y:S01]  /*e060*/  FADD R4, R44, R4 ;  /* 0x000000042c047221 */ /* 0x008fe20000000000 */
[----:B----4-:R-:W-:Y:S01]  /*e070*/  FADD R5, R45, R5 ;  /* 0x000000052d057221 */ /* 0x010fe20000000000 */
[----:B-----5:R-:W-:Y:S01]  /*e080*/  FADD R6, R46, R6 ;  /* 0x000000062e067221 */ /* 0x020fe20000000000 */
[----:B------:R-:W-:Y:S01]  /*e090*/  FADD R7, R47, R7 ;  /* 0x000000072f077221 */ /* 0x000fe20000000000 */
[----:B0-----:R-:W2:Y:S04]  /*e0a0*/  LDL.LU R150, [R1+0x128] ;  /* 0x0001280001967983 */ /* 0x001ea80000300800 */
[----:B------:R0:W-:Y:S01]  /*e0b0*/  STL [R1+0x474], R151 ;  /* 0x0004749701007387 */ /* 0x0001e20000100800 */
[----:B------:R-:W-:Y:S01]  /*e0c0*/  FADD R8, R48, R8 ;  /* 0x0000000830087221 */ /* 0x000fe20000000000 */
[----:B------:R-:W-:Y:S01]  /*e0d0*/  FADD R9, R49, R9 ;  /* 0x0000000931097221 */ /* 0x000fe20000000000 */
[----:B------:R-:W-:Y:S01]  /*e0e0*/  FADD R10, R50, R10 ;  /* 0x0000000a320a7221 */ /* 0x000fe20000000000 */
[----:B0-----:R-:W3:Y:S04]  /*e0f0*/  LDL.LU R151, [R1+0x124] ;  /* 0x0001240001977983 */ /* 0x001ee80000300800 */
[----:B------:R-:W4:Y:S04]  /*e100*/  LDL.LU R43, [R1+0x624] ;  /* 0x00062400012b7983 */ /* 0x000f280000300800 */
[----:B------:R-:W5:Y:S04]  /*e110*/  LDL.LU R44, [R1+0x620] ;  /* 0x00062000012c7983 */ /* 0x000f680000300800 */
[----:B------:R-:W4:Y:S04]  /*e120*/  LDL.LU R45, [R1+0x61c] ;  /* 0x00061c00012d7983 */ /* 0x000f280000300800 */
[----:B------:R-:W5:Y:S01]  /*e130*/  LDL.LU R46, [R1+0x618] ;  /* 0x00061800012e7983 */ /* 0x000f620000300800 */
[----:B------:R-:W-:-:S03]  /*e140*/  FADD R11, R51, R11 ;  /* 0x0000000b330b7221 */ /* 0x000fc60000000000 */
[----:B------:R-:W4:Y:S01]  /*e150*/  LDL.LU R47, [R1+0x614] ;  /* 0x00061400012f7983 */ /* 0x000f220000300800 */
[----:B------:R-:W-:-:S03]  /*e160*/  FADD R12, R52, R12 ;  /* 0x0000000c340c7221 */ /* 0x000fc60000000000 */
        /* <DEDUP_REMOVED lines=132> */
[----:B------:R-:W5:Y:S04]  /*e9b0*/  LDL.LU R114, [R1+0x508] ;  /* 0x0005080001727983 */ /* 0x000f680000300800 */
[----:B------:R-:W5:Y:S01]  /*e9c0*/  LDL.LU R115, [R1+0x504] ;  /* 0x0005040001737983 */ /* 0x000f620000300800 */
[----:B------:R-:W-:Y:S01]  /*e9d0*/  FADD R206, R149, R206 ;  /* 0x000000ce95ce7221 */ /* 0x000fe20000000000 */
[----:B------:R-:W-:Y:S01]  /*e9e0*/  FADD R237, R118, R237 ;  /* 0x000000ed76ed7221 */ /* 0x000fe20000000000 */
[----:B------:R-:W-:Y:S01]  /*e9f0*/  FADD R236, R119, R236 ;  /* 0x000000ec77ec7221 */ /* 0x000fe20000000000 */
[----:B------:R0:W-:Y:S01]  /*ea00*/  STL [R1+0x200], R116 ;  /* 0x0002007401007387 */ /* 0x0001e20000100800 */
[----:B------:R-:W-:Y:S01]  /*ea10*/  FADD R235, R120, R235 ;  /* 0x000000eb78eb7221 */ /* 0x000fe20000000000 */
        /* <DEDUP_REMOVED lines=8> */
[----:B0-----:R-:W4:Y:S01]  /*eaa0*/  LDL.LU R116, [R1+0x1b4] ;  /* 0x0001b40001747983 */ /* 0x001f220000300800 */
[----:B------:R-:W-:Y:S01]  /*eab0*/  FADD R226, R129, R226 ;  /* 0x000000e281e27221 */ /* 0x000fe20000000000 */
[----:B------:R-:W-:Y:S01]  /*eac0*/  FADD R225, R130, R225 ;  /* 0x000000e182e17221 */ /* 0x000fe20000000000 */
[----:B------:R-:W-:Y:S01]  /*ead0*/  FADD R224, R131, R224 ;  /* 0x000000e083e07221 */ /* 0x000fe20000000000 */
[----:B------:R-:W4:Y:S01]  /*eae0*/  LDL.LU R148, [R1+0x208] ;  /* 0x0002080001947983 */ /* 0x000f220000300800 */
[----:B------:R-:W-:Y:S01]  /*eaf0*/  FADD R223, R132, R223 ;  /* 0x000000df84df7221 */ /* 0x000fe20000000000 */
[----:B------:R-:W-:Y:S01]  /*eb00*/  FADD R216, R139, R216 ;  /* 0x000000d88bd87221 */ /* 0x000fe20000000000 */
[----:B------:R-:W-:Y:S01]  /*eb10*/  FADD R222, R133, R222 ;  /* 0x000000de85de7221 */ /* 0x000fe20000000000 */
        /* <DEDUP_REMOVED lines=8> */
[----:B------:R-:W5:Y:S01]  /*eba0*/  LDL.LU R149, [R1+0x20c] ;  /* 0x00020c0001957983 */ /* 0x000f620000300800 */
[----:B------:R-:W-:Y:S01]  /*ebb0*/  FADD R212, R143, R212 ;  /* 0x000000d48fd47221 */ /* 0x000fe20000000000 */
[----:B------:R-:W-:Y:S01]  /*ebc0*/  FADD R218, R137, R218 ;  /* 0x000000da89da7221 */ /* 0x000fe20000000000 */
[----:B------:R-:W-:Y:S01]  /*ebd0*/  FADD R211, R144, R211 ;  /* 0x000000d390d37221 */ /* 0x000fe20000000000 */
[----:B------:R-:W5:Y:S01]  /*ebe0*/  LDL.LU R118, [R1+0x1bc] ;  /* 0x0001bc0001767983 */ /* 0x000f620000300800 */
[----:B------:R-:W-:Y:S01]  /*ebf0*/  FADD R217, R138, R217 ;  /* 0x000000d98ad97221 */ /* 0x000fe20000000000 */
[----:B------:R-:W-:Y:S01]  /*ec00*/  FADD R210, R145, R210 ;  /* 0x000000d291d27221 */ /* 0x000fe20000000000 */
[----:B---3--:R-:W-:Y:S01]  /*ec10*/  FADD R204, R151, R204 ;  /* 0x000000cc97cc7221 */ /* 0x008fe20000000000 */
[----:B------:R-:W3:Y:S01]  /*ec20*/  LDL.LU R0, [R1+0x210] ;  /* 0x0002100001007983 */ /* 0x000ee20000300800 */
[----:B------:R-:W-:Y:S01]  /*ec30*/  FADD R209, R146, R209 ;  /* 0x000000d192d17221 */ /* 0x000fe20000000000 */
[----:B--2---:R-:W-:Y:S01]  /*ec40*/  FADD R205, R150, R205 ;  /* 0x000000cd96cd7221 */ /* 0x004fe20000000000 */
[----:B------:R-:W-:Y:S01]  /*ec50*/  FADD R208, R147, R208 ;  /* 0x000000d093d07221 */ /* 0x000fe20000000000 */
[----:B------:R-:W2:Y:S04]  /*ec60*/  LDL.LU R119, [R1+0x1c0] ;  /* 0x0001c00001777983 */ /* 0x000ea80000300800 */
[----:B0-----:R-:W2:Y:S04]  /*ec70*/  LDL.LU R2, [R1+0x214] ;  /* 0x0002140001027983 */ /* 0x001ea80000300800 */
        /* <DEDUP_REMOVED lines=29> */
[----:B------:R-:W2:Y:S01]  /*ee50*/  LDL.LU R147, [R1+0x250] ;  /* 0x0002500001937983 */ /* 0x000ea20000300800 */
[----:B----4-:R-:W-:-:S03]  /*ee60*/  FADD R148, R116, R148 ;  /* 0x0000009474947221 */ /* 0x010fc60000000000 */
[----:B------:R-:W4:Y:S04]  /*ee70*/  LDL.LU R116, [R1+0x500] ;  /* 0x0005000001747983 */ /* 0x000f280000300800 */
[----:B------:R0:W-:Y:S01]  /*ee80*/  STL [R1+0x208], R148 ;  /* 0x0002089401007387 */ /* 0x0001e20000100800 */
[----:B-----5:R-:W-:-:S03]  /*ee90*/  FADD R149, R117, R149 ;  /* 0x0000009575957221 */ /* 0x020fc60000000000 */
[----:B0-----:R-:W5:Y:S04]  /*eea0*/  LDL.LU R148, [R1+0x254] ;  /* 0x0002540001947983 */ /* 0x001f680000300800 */
[----:B------:R-:W4:Y:S04]  /*eeb0*/  LDL.LU R117, [R1+0x4fc] ;  /* 0x0004fc0001757983 */ /* 0x000f280000300800 */
[----:B------:R0:W-:Y:S04]  /*eec0*/  STL [R1+0x20c], R149 ;  /* 0x00020c9501007387 */ /* 0x0001e80000100800 */
[----:B0-----:R-:W4:Y:S01]  /*eed0*/  LDL.LU R149, [R1+0x258] ;  /* 0x0002580001957983 */ /* 0x001f220000300800 */
[----:B---3--:R-:W-:Y:S01]  /*eee0*/  FADD R0, R118, R0 ;  /* 0x0000000076007221 */ /* 0x008fe20000000000 */
[----:B--2---:R-:W-:-:S02]  /*eef0*/  FADD R2, R119, R2 ;  /* 0x0000000277027221 */ /* 0x004fc40000000000 */
[----:B------:R-:W2:Y:S01]  /*ef00*/  LDL.LU R118, [R1+0x4f8] ;  /* 0x0004f80001767983 */ /* 0x000ea20000300800 */
[----:B------:R-:W-:-:S03]  /*ef10*/  FADD R121, R120, R121 ;  /* 0x0000007978797221 */ /* 0x000fc60000000000 */
[----:B------:R0:W-:Y:S01]  /*ef20*/  STL [R1+0x210], R0 ;  /* 0x0002100001007387 */ /* 0x0001e20000100800 */
[----:B------:R-:W-:-:S03]  /*ef30*/  FADD R123, R122, R123 ;  /* 0x0000007b7a7b7221 */ /* 0x000fc60000000000 */
[----:B0-----:R-:W3:Y:S04]  /*ef40*/  LDL.LU R0, [R1+0x25c] ;  /* 0x00025c0001007983 */ /* 0x001ee80000300800 */
[----:B------:R-:W2:Y:S04]  /*ef50*/  LDL.LU R119, [R1+0x4f4] ;  /* 0x0004f40001777983 */ /* 0x000ea80000300800 */
[----:B------:R0:W-:Y:S01]  /*ef60*/  STL [R1+0x214], R2 ;  /* 0x0002140201007387 */ /* 0x0001e20000100800 */
[----:B------:R-:W-:Y:S01]  /*ef70*/  FADD R125, R124, R125 ;  /* 0x0000007d7c7d7221 */ /* 0x000fe20000000000 */
[----:B------:R-:W-:-:S02]  /*ef80*/  FADD R127, R126, R127 ;  /* 0x0000007f7e7f7221 */ /* 0x000fc40000000000 */
[----:B0-----:R-:W2:Y:S04]  /*ef90*/  LDL.LU R2, [R1+0x260] ;  /* 0x0002600001027983 */ /* 0x001ea80000300800 */
[----:B------:R-:W2:Y:S04]  /*efa0*/  LDL.LU R120, [R1+0x4f0] ;  /* 0x0004f00001787983 */ /* 0x000ea80000300800 */
[----:B------:R0:W-:Y:S01]  /*efb0*/  STL [R1+0x218], R121 ;  /* 0x0002187901007387 */ /* 0x0001e20000100800 */
[----:B------:R-:W-:-:S03]  /*efc0*/  FADD R129, R128, R129 ;  /* 0x0000008180817221 */ /* 0x000fc60000000000 */
        /* <DEDUP_REMOVED lines=42> */
[----:B------:R0:W-:Y:S04]  /*f270*/  STL [R1+0x244], R144 ;  /* 0x0002449001007387 */ /* 0x0001e80000100800 */
[----:B0-----:R-:W2:Y:S04]  /*f280*/  LDL.LU R144, [R1+0x278] ;  /* 0x0002780001907983 */ /* 0x001ea80000300800 */
[----:B------:R-:W2:Y:S04]  /*f290*/  LDL.LU R138, [R1+0x4a8] ;  /* 0x0004a800018a7983 */ /* 0x000ea80000300800 */
[----:B------:R0:W-:Y:S04]  /*f2a0*/  STL [R1+0x248], R145 ;  /* 0x0002489101007387 */ /* 0x0001e80000100800 */
[----:B0-----:R-:W2:Y:S04]  /*f2b0*/  LDL.LU R145, [R1+0x27c] ;  /* 0x00027c0001917983 */ /* 0x001ea80000300800 */
[----:B------:R0:W-:Y:S01]  /*f2c0*/  STL [R1+0x24c], R146 ;  /* 0x00024c9201007387 */ /* 0x0001e20000100800 */
[----:B-----5:R-:W-:-:S03]  /*f2d0*/  FADD R148, R24, R148 ;  /* 0x0000009418947221 */ /* 0x020fc60000000000 */
[----:B0-----:R-:W5:Y:S04]  /*f2e0*/  LDL.LU R146, [R1+0x280] ;  /* 0x0002800001927983 */ /* 0x001f680000300800 */
[----:B------:R0:W-:Y:S04]  /*f2f0*/  STL [R1+0x250], R147 ;  /* 0x0002509301007387 */ /* 0x0001e80000100800 */
[----:B0-----:R-:W5:Y:S01]  /*f300*/  LDL.LU R147, [R1+0x284] ;  /* 0x0002840001937983 */ /* 0x001f620000300800 */
[----:B----4-:R-:W-:-:S03]  /*f310*/  FADD R149, R25, R149 ;  /* 0x0000009519957221 */ /* 0x010fc60000000000 */
[----:B------:R0:W-:Y:S04]  /*f320*/  STL [R1+0x254], R148 ;  /* 0x0002549401007387 */ /* 0x0001e80000100800 */
[----:B0-----:R-:W4:Y:S04]  /*f330*/  LDL.LU R148, [R1+0x288] ;  /* 0x0002880001947983 */ /* 0x001f280000300800 */
[----:B------:R0:W-:Y:S04]  /*f340*/  STL [R1+0x258], R149 ;  /* 0x0002589501007387 */ /* 0x0001e80000100800 */
[----:B0-----:R-:W4:Y:S04]  /*f350*/  LDL.LU R149, [R1+0x28c] ;  /* 0x00028c0001957983 */ /* 0x001f280000300800 */
[----:B------:R-:W4:Y:S01]  /*f360*/  LDL.LU R150, [R1+0x290] ;  /* 0x0002900001967983 */ /* 0x000f220000300800 */
[----:B---3--:R-:W-:-:S03]  /*f370*/  FADD R0, R26, R0 ;  /* 0x000000001a007221 */ /* 0x008fc60000000000 */
[----:B------:R-:W3:Y:S01]  /*f380*/  LDL.LU R151, [R1+0x294] ;  /* 0x0002940001977983 */ /* 0x000ee20000300800 */
[----:B--2---:R-:W-:-:S03]  /*f390*/  FADD R2, R27, R2 ;  /* 0x000000021b027221 */ /* 0x004fc60000000000 */
[----:B------:R0:W-:Y:S04]  /*f3a0*/  STL [R1+0x25c], R0 ;  /* 0x00025c0001007387 */ /* 0x0001e80000100800 */
[----:B------:R-:W2:Y:S04]  /*f3b0*/  LDL.LU R27, [R1+0x2c8] ;  /* 0x0002c800011b7983 */ /* 0x000ea80000300800 */
[----:B------:R-:W2:Y:S04]  /*f3c0*/  LDL.LU R26, [R1+0x2cc] ;  /* 0x0002cc00011a7983 */ /* 0x000ea80000300800 */
[----:B------:R1:W-:Y:S04]  /*f3d0*/  STL [R1+0x260], R2 ;  /* 0x0002600201007387 */ /* 0x0003e80000100800 */
[----:B------:R-:W2:Y:S04]  /*f3e0*/  LDL.LU R25, [R1+0x2d0] ;  /* 0x0002d00001197983 */ /* 0x000ea80000300800 */
[----:B------:R-:W2:Y:S04]  /*f3f0*/  LDL.LU R24, [R1+0x2d4] ;  /* 0x0002d40001187983 */ /* 0x000ea80000300800 */
[----:B0-----:R-:W2:Y:S04]  /*f400*/  LDL.LU R0, [R1+0x2d8] ;  /* 0x0002d80001007983 */ /* 0x001ea80000300800 */
[----:B-1----:R-:W2:Y:S01]  /*f410*/  LDL.LU R2, [R1+0x2dc] ;  /* 0x0002dc0001027983 */ /* 0x002ea20000300800 */
[----:B------:R-:W-:-:S05]  /*f420*/  FADD R139, R28, R139 ;  /* 0x0000008b1c8b7221 */ /* 0x000fca0000000000 */
[----:B------:R0:W-:Y:S04]  /*f430*/  STL [R1+0x264], R139 ;  /* 0x0002648b01007387 */ /* 0x0001e80000100800 */
[----:B0-----:R-:W2:Y:S01]  /*f440*/  LDL.LU R139, [R1+0x4a4] ;  /* 0x0004a400018b7983 */ /* 0x001ea20000300800 */
[----:B------:R-:W-:-:S03]  /*f450*/  FADD R140, R29, R140 ;  /* 0x0000008c1d8c7221 */ /* 0x000fc60000000000 */
[----:B------:R-:W2:Y:S04]  /*f460*/  LDL.LU R28, [R1+0x2c4] ;  /* 0x0002c400011c7983 */ /* 0x000ea80000300800 */
        /* <DEDUP_REMOVED lines=20> */
[----:B------:R0:W-:Y:S01]  /*f5b0*/  STL [R1+0x27c], R145 ;  /* 0x00027c9101007387 */ /* 0x0001e20000100800 */
[----:B-----5:R-:W-:-:S03]  /*f5c0*/  FADD R146, R35, R146 ;  /* 0x0000009223927221 */ /* 0x020fc60000000000 */
[----:B0-----:R-:W5:Y:S04]  /*f5d0*/  LDL.LU R145, [R1+0x48c] ;  /* 0x00048c0001917983 */ /* 0x001f680000300800 */
[----:B------:R-:W5:Y:S04]  /*f5e0*/  LDL.LU R34, [R1+0x2ac] ;  /* 0x0002ac0001227983 */ /* 0x000f680000300800 */
[----:B------:R0:W-:Y:S01]  /*f5f0*/  STL [R1+0x280], R146 ;  /* 0x0002809201007387 */ /* 0x0001e20000100800 */
[----:B------:R-:W-:-:S03]  /*f600*/  FADD R147, R36, R147 ;  /* 0x0000009324937221 */ /* 0x000fc60000000000 */
[----:B0-----:R-:W5:Y:S04]  /*f610*/  LDL.LU R146, [R1+0x488] ;  /* 0x0004880001927983 */ /* 0x001f680000300800 */
[----:B------:R-:W5:Y:S01]  /*f620*/  LDL.LU R35, [R1+0x2a8] ;  /* 0x0002a80001237983 */ /* 0x000f620000300800 */
[----:B----4-:R-:W-:-:S03]  /*f630*/  FADD R148, R37, R148 ;  /* 0x0000009425947221 */ /* 0x010fc60000000000 */
[----:B------:R0:W-:Y:S04]  /*f640*/  STL [R1+0x284], R147 ;  /* 0x0002849301007387 */ /* 0x0001e80000100800 */
[----:B0-----:R-:W4:Y:S01]  /*f650*/  LDL.LU R147, [R1+0x484] ;  /* 0x0004840001937983 */ /* 0x001f220000300800 */
[----:B------:R-:W-:-:S03]  /*f660*/  FADD R149, R38, R149 ;  /* 0x0000009526957221 */ /* 0x000fc60000000000 */
[----:B------:R-:W4:Y:S01]  /*f670*/  LDL.LU R36, [R1+0x2a4] ;  /* 0x0002a40001247983 */ /* 0x000f220000300800 */
[----:B------:R-:W-:-:S03]  /*f680*/  FADD R150, R39, R150 ;  /* 0x0000009627967221 */ /* 0x000fc60000000000 */
[----:B------:R0:W-:Y:S04]  /*f690*/  STL [R1+0x288], R148 ;  /* 0x0002889401007387 */ /* 0x0001e80000100800 */
[----:B0-----:R-:W4:Y:S04]  /*f6a0*/  LDL.LU R148, [R1+0x480] ;  /* 0x0004800001947983 */ /* 0x001f280000300800 */
[----:B------:R-:W4:Y:S04]  /*f6b0*/  LDL.LU R37, [R1+0x2a0] ;  /* 0x0002a00001257983 */ /* 0x000f280000300800 */
[----:B------:R0:W-:Y:S04]  /*f6c0*/  STL [R1+0x28c], R149 ;  /* 0x00028c9501007387 */ /* 0x0001e80000100800 */
[----:B0-----:R-:W4:Y:S04]  /*f6d0*/  LDL.LU R149, [R1+0x47c] ;  /* 0x00047c0001957983 */ /* 0x001f280000300800 */
[----:B------:R-:W4:Y:S04]  /*f6e0*/  LDL.LU R38, [R1+0x29c] ;  /* 0x00029c0001267983 */ /* 0x000f280000300800 */
[----:B------:R0:W-:Y:S04]  /*f6f0*/  STL [R1+0x290], R150 ;  /* 0x0002909601007387 */ /* 0x0001e80000100800 */
[----:B0-----:R-:W4:Y:S04]  /*f700*/  LDL.LU R150, [R1+0x478] ;  /* 0x0004780001967983 */ /* 0x001f280000300800 */
[----:B------:R-:W4:Y:S01]  /*f710*/  LDL.LU R39, [R1+0x298] ;  /* 0x0002980001277983 */ /* 0x000f220000300800 */
[----:B---3--:R-:W-:-:S05]  /*f720*/  FADD R151, R40, R151 ;  /* 0x0000009728977221 */ /* 0x008fca0000000000 */
[----:B------:R0:W-:Y:S01]  /*f730*/  STL [R1+0x294], R151 ;  /* 0x0002949701007387 */ /* 0x0001e20000100800 */
[----:B--2---:R-:W-:-:S03]  /*f740*/  FADD R27, R53, R27 ;  /* 0x0000001b351b7221 */ /* 0x004fc60000000000 */
[----:B0-----:R-:W2:Y:S01]  /*f750*/  LDL.LU R151, [R1+0x474] ;  /* 0x0004740001977983 */ /* 0x001ea20000300800 */
        /* <DEDUP_REMOVED lines=11> */
[----:B-----5:R-:W-:Y:S01]  /*f810*/  FADD R34, R46, R34 ;  /* 0x000000222e227221 */ /* 0x020fe20000000000 */
[----:B------:R-:W-:Y:S01]  /*f820*/  FADD R35, R45, R35 ;  /* 0x000000232d237221 */ /* 0x000fe20000000000 */
[----:B----4-:R-:W-:Y:S01]  /*f830*/  FADD R36, R44, R36 ;  /* 0x000000242c247221 */ /* 0x010fe20000000000 */
[----:B------:R-:W-:Y:S01]  /*f840*/  FADD R37, R43, R37 ;  /* 0x000000252b257221 */ /* 0x000fe20000000000 */
[----:B------:R-:W-:Y:S01]  /*f850*/  FADD R38, R42, R38 ;  /* 0x000000262a267221 */ /* 0x000fe20000000000 */
[----:B------:R-:W-:-:S05]  /*f860*/  FADD R39, R41, R39 ;  /* 0x0000002729277221 */ /* 0x000fca0000000000 */
[----:B------:R0:W-:Y:S04]  /*f870*/  STL [R1+0x298], R39 ;  /* 0x0002982701007387 */ /* 0x0001e80000100800 */
        /* <DEDUP_REMOVED lines=14> */
[----:B------:R-:W2:Y:S04]  /*f960*/  LDL.LU R52, [R1+0x2e0] ;  /* 0x0002e00001347983 */ /* 0x000ea80000300800 */
[----:B------:R2:W-:Y:S04]  /*f970*/  STL [R1+0x2d4], R24 ;  /* 0x0002d41801007387 */ /* 0x0005e80000100800 */
[----:B------:R-:W2:Y:S04]  /*f980*/  LDL.LU R51, [R1+0x2e4] ;  /* 0x0002e40001337983 */ /* 0x000ea80000300800 */
[----:B------:R2:W-:Y:S04]  /*f990*/  STL [R1+0x2d8], R0 ;  /* 0x0002d80001007387 */ /* 0x0005e80000100800 */
        /* <DEDUP_REMOVED lines=13> */
[----:B-1----:R-:W2:Y:S04]  /*fa70*/  LDL.LU R38, [R1+0x318] ;  /* 0x0003180001267983 */ /* 0x002ea80000300800 */
[----:B---3--:R-:W3:Y:S04]  /*fa80*/  LDL.LU R37, [R1+0x31c] ;  /* 0x00031c0001257983 */ /* 0x008ee80000300800 */
[----:B----4-:R-:W4:Y:S04]  /*fa90*/  LDL.LU R36, [R1+0x320] ;  /* 0x0003200001247983 */ /* 0x010f280000300800 */
[----:B-----5:R-:W5:Y:S04]  /*faa0*/  LDL.LU R35, [R1+0x324] ;  /* 0x0003240001237983 */ /* 0x020f680000300800 */
[----:B--2---:R-:W2:Y:S04]  /*fab0*/  LDL.LU R34, [R1+0x328] ;  /* 0x0003280001227983 */ /* 0x004ea80000300800 */
        /* <DEDUP_REMOVED lines=12> */
[----:B------:R-:W-:Y:S01]  /*fb80*/  FADD R52, R59, R52 ;  /* 0x000000343b347221 */ /* 0x000fe20000000000 */
        /* <DEDUP_REMOVED lines=28> */
[----:B---3--:R-:W-:-:S03]  /*fd50*/  FADD R37, R74, R37 ;  /* 0x000000254a257221 */ /* 0x008fc60000000000 */
[----:B------:R3:W-:Y:S01]  /*fd60*/  STL [R1+0x318], R38 ;  /* 0x0003182601007387 */ /* 0x0007e20000100800 */
[----:B----4-:R-:W-:-:S03]  /*fd70*/  FADD R36, R75, R36 ;  /* 0x000000244b247221 */ /* 0x010fc60000000000 */
[----:B------:R4:W-:Y:S01]  /*fd80*/  STL [R1+0x31c], R37 ;  /* 0x00031c2501007387 */ /* 0x0009e20000100800 */
[----:B-----5:R-:W-:-:S03]  /*fd90*/  FADD R35, R76, R35 ;  /* 0x000000234c237221 */ /* 0x020fc60000000000 */
[----:B------:R5:W-:Y:S01]  /*fda0*/  STL [R1+0x320], R36 ;  /* 0x0003202401007387 */ /* 0x000be20000100800 */
[----:B--2---:R-:W-:-:S03]  /*fdb0*/  FADD R34, R77, R34 ;  /* 0x000000224d227221 */ /* 0x004fc60000000000 */
        /* <DEDUP_REMOVED lines=22> */
[----:B0-----:R-:W2:Y:S01]  /*ff20*/  LDL.LU R52, [R1+0x35c] ;  /* 0x00035c0001347983 */ /* 0x001ea20000300800 */
[----:B------:R-:W-:-:S03]  /*ff30*/  FADD R2, R89, R2 ;  /* 0x0000000259027221 */ /* 0x000fc60000000000 */
[----:B------:R0:W-:Y:S04]  /*ff40*/  STL [R1+0x350], R24 ;  /* 0x0003501801007387 */ /* 0x0001e80000100800 */
[----:B-1----:R-:W2:Y:S04]  /*ff50*/  LDL.LU R51, [R1+0x360] ;  /* 0x0003600001337983 */ /* 0x002ea80000300800 */
        /* <DEDUP_REMOVED lines=181> */
[----:B------:R-:W-:Y:S01]  /*10ab0*/  FADD R0, R150, R0 ;  /* 0x0000000096007221 */ /* 0x000fe20000000000 */
[----:B------:R-:W-:-:S05]  /*10ac0*/  FADD R2, R2, R151 ;  /* 0x0000009702027221 */ /* 0x000fca0000000000 */
[----:B------:R0:W-:Y:S04]  /*10ad0*/  STL [R1+0x450], R2 ;  /* 0x0004500201007387 */ /* 0x0001e80000100800 */
[----:B------:R0:W-:Y:S04]  /*10ae0*/  STL [R1+0x448], R24 ;  /* 0x0004481801007387 */ /* 0x0001e80000100800 */
[----:B------:R0:W-:Y:S02]  /*10af0*/  STL [R1+0x44c], R0 ;  /* 0x00044c0001007387 */ /* 0x0001e40000100800 */
.L_x_32:
[----:B0-----:R-:W0:Y:S02]  /*10b00*/  LDC R0, c[0x0][0x28c] ;  /* 0x0000a300ff007b82 */ /* 0x001e240000000800 */
[----:B0-----:R-:W-:-:S13]  /*10b10*/  ISETP.GE.AND P0, PT, R0, 0x1, PT ;  /* 0x000000010000780c */ /* 0x001fda0003f06270 */
[----:B------:R-:W-:Y:S05]  /*10b20*/  @!P0 BRA `(.L_x_33) ;  /* 0x00000000006c8947 */ /* 0x000fea0003800000 */
[----:B------:R-:W-:-:S06]  /*10b30*/  UISETP.NE.AND UP0, UPT, UR22, 0x3, UPT ;  /* 0x000000031600788c */ /* 0x000fcc000bf05270 */
[----:B------:R-:W-:-:S13]  /*10b40*/  PLOP3.LUT P0, PT, PT, PT, UP0, 0x80, 0x0 ;  /* 0x000000000000781c */ /* 0x000fda0003f0f008 */
[----:B------:R-:W-:Y:S05]  /*10b50*/  @!P0 BRA `(.L_x_34) ;  /* 0x0000000000048947 */ /* 0x000fea0003800000 */
[----:B------:R-:W-:Y:S01]  /*10b60*/  BPT.TRAP 0x1 ;  /* 0x000000040000795c */ /* 0x000fe20000300000 */
.L_x_34:
[----:B------:R-:W2:Y:S01]  /*10b70*/  LDL R0, [R1+0x454] ;  /* 0x0004540001007983 */ /* 0x000ea20000100800 */
[----:B------:R-:W-:Y:S01]  /*10b80*/  BSSY B0, `(.L_x_35) ;  /* 0x0000011000007945 */ /* 0x000fe20003800000 */
[----:B--2---:R-:W-:-:S13]  /*10b90*/  ISETP.NE.AND P0, PT, R0, RZ, PT ;  /* 0x000000ff0000720c */ /* 0x004fda0003f05270 */
[----:B------:R-:W-:Y:S05]  /*10ba0*/  @!P0 BRA `(.L_x_36) ;  /* 0x0000000000388947 */ /* 0x000fea0003800000 */
[----:B------:R-:W2:Y:S01]  /*10bb0*/  LDL R2, [R1+0x458] ;  /* 0x0004580001027983 */ /* 0x000ea20000100800 */
[----:B------:R-:W-:-:S04]  /*10bc0*/  UISETP.LT.AND UP0, UPT, UR9, 0x1, UPT ;  /* 0x000000010900788c */ /* 0x000fc8000bf01270 */
[----:B------:R-:W-:-:S04]  /*10bd0*/  USEL UR8, UR9, 0x1, UP0 ;  /* 0x0000000109087887 */ /* 0x000fc80008000000 */
[----:B------:R-:W-:-:S04]  /*10be0*/  UIADD3 UR8, UR5, UR9, -UR8 ;  /* 0x0000000905087290 */ /* 0x000fc8000fffe808 */
[----:B------:R-:W-:-:S04]  /*10bf0*/  UIMAD.WIDE.U32 UR6, UR8, 0x24924925, URZ ;  /* 0x24924925080678a5 */ /* 0x000fc8000f8e003f */
[----:B------:R-:W-:-:S04]  /*10c00*/  UIADD3 UR6, UR8, -UR7, URZ ;  /* 0x8000000708067290 */ /* 0x000fc8000fffe03f */
[----:B------:R-:W-:-:S04]  /*10c10*/  ULEA.HI UR6, UR6, UR7, URZ, 0x1f ;  /* 0x0000000706067291 */ /* 0x000fc8000f8ff83f */
[----:B------:R-:W-:-:S04]  /*10c20*/  USHF.R.U32.HI UR6, URZ, 0x2, UR6 ;  /* 0x000000023f067899 */ /* 0x000fc80008011606 */
[----:B------:R-:W-:-:S04]  /*10c30*/  UIMAD UR6, UR6, -0x7, UR8 ;  /* 0xfffffff9060678a4 */ /* 0x000fc8000f8e0208 */
[----:B------:R-:W-:-:S04]  /*10c40*/  ULEA UR6, UR6, UR11, 0x3 ;  /* 0x0000000b06067291 */ /* 0x000fc8000f8e183f */
[----:B------:R-:W-:-:S06]  /*10c50*/  UIADD3 UR6, UR6, 0x38, URZ ;  /* 0x0000003806067890 */ /* 0x000fcc000fffe03f */
[----:B------:R-:W-:-:S05]  /*10c60*/  IMAD.U32 R0, RZ, RZ, UR6 ;  /* 0x00000006ff007e24 */ /* 0x000fca000f8e00ff */
[----:B--2---:R-:W-:-:S04]  /*10c70*/  PRMT R0, R2, 0x654, R0 ;  /* 0x0000065402007816 */ /* 0x004fc80000000000 */
[----:B------:R0:W-:Y:S03]  /*10c80*/  SYNCS.ARRIVE.TRANS64.RED.A1T0 RZ, [R0+URZ], RZ ;  /* 0x000000ff00ff79a7 */ /* 0x0001e6000810043f */
.L_x_36:
[----:B------:R-:W-:Y:S05]  /*10c90*/  BSYNC B0 ;  /* 0x0000000000007941 */ /* 0x000fea0003800000 */
.L_x_35:
[----:B------:R-:W-:-:S06]  /*10ca0*/  UISETP.GT.U32.AND UP0, UPT, UR13, 0x1, UPT ;  /* 0x000000010d00788c */ /* 0x000fcc000bf04070 */
[----:B------:R-:W-:-:S13]  /*10cb0*/  PLOP3.LUT P0, PT, PT, PT, UP0, 0x80, 0x0 ;  /* 0x000000000000781c */ /* 0x000fda0003f0f008 */
[----:B------:R-:W-:Y:S05]  /*10cc0*/  @P0 BRA `(.L_x_33) ;  /* 0x0000000000040947 */ /* 0x000fea0003800000 */
[----:B------:R-:W-:Y:S01]  /*10cd0*/  BPT.TRAP 0x1 ;  /* 0x000000040000795c */ /* 0x000fe20000300000 */
.L_x_33:
[----:B------:R-:W2:Y:S01]  /*10ce0*/  LDL.LU R27, [R1+0x468] ;  /* 0x00046800011b7983 */ /* 0x000ea20000300800 */
[----:B------:R-:W3:Y:S01]  /*10cf0*/  LDC R24, c[0x0][0x288] ;  /* 0x0000a200ff187b82 */ /* 0x000ee20000000800 */
[----:B------:R-:W4:Y:S01]  /*10d00*/  S2R R26, SR_TID.X ;  /* 0x00000000001a7919 */ /* 0x000f220000002100 */
[----:B------:R-:W-:Y:S01]  /*10d10*/  UIADD3 UR8, UR9, UR5, URZ ;  /* 0x0000000509087290 */ /* 0x000fe2000fffe03f */
[----:B------:R-:W-:Y:S01]  /*10d20*/  ULDC UR6, c[0x0][0x284] ;  /* 0x0000a10000067ab9 */ /* 0x000fe20000000800 */
[----:B------:R-:W0:Y:S02]  /*10d30*/  LDL.LU R25, [R1+0x464] ;  /* 0x0004640001197983 */ /* 0x000e240000300800 */
[----:B------:R-:W-:Y:S01]  /*10d40*/  UISETP.GT.U32.AND UP0, UPT, UR8, 0x6, UPT ;  /* 0x000000060800788c */ /* 0x000fe2000bf04070 */
[----:B------:R-:W-:Y:S01]  /*10d50*/  IMAD.MOV.U32 R40, RZ, RZ, -0x1 ;  /* 0xffffffffff287424 */ /* 0x000fe200078e00ff */
[----:B------:R-:W-:Y:S02]  /*10d60*/  USHF.R.S32.HI UR11, URZ, 0x1f, UR10 ;  /* 0x0000001f3f0b7899 */ /* 0x000fe4000801140a */
[----:B------:R-:W-:-:S02]  /*10d70*/  UISETP.LT.U32.AND UP0, UPT, UR9, 0x7, UP0 ;  /* 0x000000070900788c */ /* 0x000fc40008701070 */
[----:B------:R-:W-:Y:S01]  /*10d80*/  UISETP.GE.U32.AND UP1, UPT, UR9, 0x7, UPT ;  /* 0x000000070900788c */ /* 0x000fe2000bf26070 */
[----:B------:R-:W-:Y:S01]  /*10d90*/  ULDC.64 UR16, c[0x0][0x5d0] ;  /* 0x0001740000107ab9 */ /* 0x000fe20000000a00 */
[----:B------:R-:W-:-:S04]  /*10da0*/  USEL UR12, URZ, 0x1, !UP0 ;  /* 0x000000013f0c7887 */ /* 0x000fc8000c000000 */
[----:B------:R-:W-:Y:S01]  /*10db0*/  ULOP3.LUT UR4, UR4, UR12, URZ, 0x3c, !UPT ;  /* 0x0000000c04047292 */ /* 0x000fe2000f8e3c3f */
[C---:B----4-:R-:W-:Y:S01]  /*10dc0*/  LOP3.LUT R2, R26.reuse, 0x3, RZ, 0xc0, !PT ;  /* 0x000000031a027812 */ /* 0x050fe200078ec0ff */
[----:B------:R-:W-:Y:S01]  /*10dd0*/  IMAD.SHL.U32 R32, R26, 0x2, RZ ;  /* 0x000000021a207824 */ /* 0x000fe200078e00ff */
[----:B------:R-:W-:-:S03]  /*10de0*/  SHF.R.U32.HI R34, RZ, 0x7, R26 ;  /* 0x00000007ff227819 */ /* 0x000fc6000001161a */
[----:B---3--:R-:W-:Y:S01]  /*10df0*/  IMAD R2, R2, -0x2, R24 ;  /* 0xfffffffe02027824 */ /* 0x008fe200078e0218 */
[----:B------:R-:W-:Y:S02]  /*10e00*/  LOP3.LUT R34, R34, 0x1, RZ, 0xc0, !PT ;  /* 0x0000000122227812 */ /* 0x000fe400078ec0ff */
[----:B------:R-:W-:-:S03]  /*10e10*/  LOP3.LUT R32, R32, 0x6, RZ, 0xc0, !PT ;  /* 0x0000000620207812 */ /* 0x000fc600078ec0ff */
[----:B------:R-:W-:Y:S02]  /*10e20*/  IMAD.SHL.U32 R35, R34, 0x40, RZ ;  /* 0x0000004022237824 */ /* 0x000fe400078e00ff */
[----:B--2---:R-:W-:-:S04]  /*10e30*/  IMAD.WIDE R36, R27, 0x100, RZ ;  /* 0x000001001b247825 */ /* 0x004fc800078e02ff */
[----:B0-----:R-:W-:Y:S01]  /*10e40*/  IMAD.SHL.U32 R0, R25, 0x100, RZ ;  /* 0x0000010019007824 */ /* 0x001fe200078e00ff */
[----:B------:R-:W-:-:S04]  /*10e50*/  PRMT R32, R32, 0x6540, R25 ;  /* 0x0000654020207816 */ /* 0x000fc80000000019 */
[----:B------:R-:W-:Y:S01]  /*10e60*/  ISETP.GE.AND P0, PT, R0, R24, PT ;  /* 0x000000180000720c */ /* 0x000fe20003f06270 */
[----:B------:R-:W-:Y:S01]  /*10e70*/  IMAD.IADD R0, R2, 0x1, -R0 ;  /* 0x0000000102007824 */ /* 0x000fe200078e0a00 */
[----:B------:R-:W-:Y:S02]  /*10e80*/  SHF.R.U32.HI R2, RZ, 0x2, R26 ;  /* 0x00000002ff027819 */ /* 0x000fe4000001161a */
[----:B------:R-:W-:Y:S01]  /*10e90*/  LOP3.LUT R24, R26, 0x60, RZ, 0xc0, !PT ;  /* 0x000000601a187812 */ /* 0x000fe200078ec0ff */
[----:B------:R-:W-:Y:S01]  /*10ea0*/  IMAD.U32 R26, RZ, RZ, UR16 ;  /* 0x00000010ff1a7e24 */ /* 0x000fe2000f8e00ff */
[----:B------:R-:W-:Y:S02]  /*10eb0*/  LOP3.LUT R2, R2, 0x7, RZ, 0xc0, !PT ;  /* 0x0000000702027812 */ /* 0x000fe400078ec0ff */
[----:B------:R-:W-:Y:S02]  /*10ec0*/  SHF.R.U32.HI R24, RZ, 0x1, R24 ;  /* 0x00000001ff187819 */ /* 0x000fe40000011618 */
[----:B------:R-:W-:-:S02]  /*10ed0*/  LOP3.LUT R35, R35, 0x40, R2, 0xe2, !PT ;  /* 0x0000004023237812 */ /* 0x000fc400078ee202 */
[----:B------:R-:W-:Y:S02]  /*10ee0*/  IADD3 R2, RZ, -R24, -R2 ;  /* 0x80000018ff027210 */ /* 0x000fe40007ffe802 */
[----:B------:R-:W-:Y:S02]  /*10ef0*/  SHF.R.S32.HI R33, RZ, 0x1f, R32 ;  /* 0x0000001fff217819 */ /* 0x000fe40000011420 */
[----:B------:R-:W-:Y:S01]  /*10f00*/  LOP3.LUT R35, R36, R35, R24, 0xfe, !PT ;  /* 0x0000002324237212 */ /* 0x000fe200078efe18 */
[----:B------:R-:W-:Y:S02]  /*10f10*/  IMAD R34, R34, -0x40, R2 ;  /* 0xffffffc022227824 */ /* 0x000fe400078e0202 */
[----:B------:R-:W-:Y:S02]  /*10f20*/  IMAD.SHL.U32 R2, R27, 0x100, RZ ;  /* 0x000001001b027824 */ /* 0x000fe400078e00ff */
[----:B------:R-:W-:-:S03]  /*10f30*/  IMAD.WIDE.U32 R26, R26, UR10, R32 ;  /* 0x0000000a1a1a7c25 */ /* 0x000fc6000f8e0020 */
[C---:B------:R-:W-:Y:S02]  /*10f40*/  IADD3 R34, -R2.reuse, UR6, R34 ;  /* 0x0000000602227c10 */ /* 0x040fe4000fffe122 */
[----:B------:R-:W-:Y:S01]  /*10f50*/  ISETP.GE.OR P0, PT, R2, UR6, P0 ;  /* 0x0000000602007c0c */ /* 0x000fe20008706670 */
[----:B------:R-:W-:Y:S02]  /*10f60*/  UIMAD.WIDE.U32 UR6, UR8, 0x24924925, URZ ;  /* 0x24924925080678a5 */ /* 0x000fe4000f8e003f */
[----:B------:R-:W-:Y:S02]  /*10f70*/  UIMAD UR6, UR11, UR16, URZ ;  /* 0x000000100b0672a4 */ /* 0x000fe4000f8e023f */
[----:B------:R-:W-:Y:S02]  /*10f80*/  UIADD3 UR5, UR8, -UR7, URZ ;  /* 0x8000000708057290 */ /* 0x000fe4000fffe03f */
[----:B------:R-:W-:Y:S02]  /*10f90*/  UIMAD UR6, UR10, UR17, UR6 ;  /* 0x000000110a0672a4 */ /* 0x000fe4000f8e0206 */
[----:B------:R-:W-:-:S04]  /*10fa0*/  ULEA.HI UR5, UR5, UR7, URZ, 0x1f ;  /* 0x0000000705057291 */ /* 0x000fc8000f8ff83f */
[----:B------:R-:W-:Y:S01]  /*10fb0*/  USHF.R.U32.HI UR5, URZ, 0x2, UR5 ;  /* 0x000000023f057899 */ /* 0x000fe20008011605 */
[----:B------:R-:W-:-:S03]  /*10fc0*/  VIADD R27, R27, UR6 ;  /* 0x000000061b1b7c36 */ /* 0x000fc60008000000 */
[----:B------:R-:W-:Y:S02]  /*10fd0*/  @UP1 ULOP3.LUT UR4, UR4, 0x1, UR5, 0x78, !UPT ;  /* 0x0000000104041892 */ /* 0x000fe4000f8e7805 */
[----:B------:R-:W-:Y:S01]  /*10fe0*/  UIMAD UR5, UR5, -0x7, UR8 ;  /* 0xfffffff9050578a4 */ /* 0x000fe2000f8e0208 */
[----:B------:R-:W-:Y:S11]  /*10ff0*/  @P0 BRA `(.L_x_37) ;  /* 0x0000012400b40947 */ /* 0x000ff60003800000 */
[----:B------:R-:W0:Y:S01]  /*11000*/  LDC.64 R28, c[0x0][0x5c8] ;  /* 0x00017200ff1c7b82 */ /* 0x000e220000000a00 */
[----:B------:R-:W-:Y:S01]  /*11010*/  ULDC.64 UR6, c[0x0][0x5c0] ;  /* 0x0001700000067ab9 */ /* 0x000fe20000000a00 */
[----:B------:R-:W-:Y:S01]  /*11020*/  BSSY B0, `(.L_x_37) ;  /* 0x000126a000007945 */ /* 0x000fe20003800000 */
[-C--:B0-----:R-:W-:Y:S01]  /*11030*/  IMAD R2, R37, R28.reuse, RZ ;  /* 0x0000001c25027224 */ /* 0x081fe200078e02ff */
[----:B------:R-:W-:Y:S01]  /*11040*/  SHF.L.U64.HI R38, R28, 0x3, R29 ;  /* 0x000000031c267819 */ /* 0x000fe2000001021d */
[----:B------:R-:W-:-:S04]  /*11050*/  IMAD.WIDE.U32 R26, R35, R28, R26 ;  /* 0x0000001c231a7225 */ /* 0x000fc800078e001a */
[----:B------:R-:W-:Y:S01]  /*11060*/  IMAD R2, R35, R29, R2 ;  /* 0x0000001d23027224 */ /* 0x000fe200078e0202 */
[C---:B------:R-:W-:Y:S01]  /*11070*/  LEA R30, P2, R28.reuse, R26, 0x7 ;  /* 0x0000001a1c1e7211 */ /* 0x040fe200078438ff */
[----:B------:R-:W-:Y:S01]  /*11080*/  IMAD.SHL.U32 R25, R28, 0x8, RZ ;  /* 0x000000081c197824 */ /* 0x000fe200078e00ff */
[----:B------:R-:W-:Y:S01]  /*11090*/  IADD3 R24, P5, R26, UR6, RZ ;  /* 0x000000061a187c10 */ /* 0x000fe2000ffbe0ff */
[----:B------:R-:W-:-:S03]  /*110a0*/  IMAD.IADD R2, R27, 0x1, R2 ;  /* 0x000000011b027824 */ /* 0x000fc600078e0202 */
[----:B------:R-:W-:Y:S02]  /*110b0*/  IADD3 R26, P0, P1, R26, UR6, R25 ;  /* 0x000000061a1a7c10 */ /* 0x000fe4000f91e019 */
[----:B------:R-:W-:Y:S02]  /*110c0*/  LEA.HI.X R31, R28, R2, R29, 0x7, P2 ;  /* 0x000000021c1f7211 */ /* 0x000fe400010f3c1d */
[----:B------:R-:W-:Y:S02]  /*110d0*/  IADD3 R28, P2, P3, R30, UR6, R25 ;  /* 0x000000061e1c7c10 */ /* 0x000fe4000fb5e019 */
[----:B------:R-:W-:Y:S02]  /*110e0*/  IADD3.X R25, R2, UR7, RZ, P5, !PT ;  /* 0x0000000702197c10 */ /* 0x000fe4000affe4ff */
[----:B------:R-:W-:Y:S02]  /*110f0*/  FSETP.NEU.AND P5, PT, RZ, UR21, PT ;  /* 0x00000015ff007c0b */ /* 0x000fe4000bfad000 */
[----:B------:R-:W-:-:S02]  /*11100*/  IADD3 R30, P6, R30, UR6, RZ ;  /* 0x000000061e1e7c10 */ /* 0x000fc4000ffde0ff */
[C-C-:B------:R-:W-:Y:S02]  /*11110*/  IADD3.X R29, R31.reuse, UR7, R38.reuse, P2, P3 ;  /* 0x000000071f1d7c10 */ /* 0x140fe400097e6426 */
[----:B------:R-:W-:Y:S02]  /*11120*/  IADD3.X R27, R2, UR7, R38, P0, P1 ;  /* 0x00000007021b7c10 */ /* 0x000fe400087e2426 */
[----:B------:R-:W-:-:S05]  /*11130*/  IADD3.X R31, R31, UR7, RZ, P6, !PT ;  /* 0x000000071f1f7c10 */ /* 0x000fca000b7fe4ff */
[----:B------:R-:W-:Y:S05]  /*11140*/  @!P5 BRA `(.L_x_38) ;  /* 0x000000d800f8d947 */ /* 0x000fea0003800000 */
[----:B------:R-:W-:Y:S01]  /*11150*/  ULDC.64 UR6, c[0x0][0x5b8] ;  /* 0x00016e0000067ab9 */ /* 0x000fe20000000a00 */
[----:B------:R-:W-:Y:S01]  /*11160*/  BSSY B1, `(.L_x_39) ;  /* 0x0000013000017945 */ /* 0x000fe20003800000 */
[----:B------:R-:W-:Y:S01]  /*11170*/  IMAD.U32 R2, RZ, RZ, UR6 ;  /* 0x00000006ff027e24 */ /* 0x000fe2000f8e00ff */
[----:B------:R-:W-:-:S03]  /*11180*/  UIMAD UR6, UR11, UR6, URZ ;  /* 0x000000060b0672a4 */ /* 0x000fc6000f8e023f */
[----:B------:R-:W-:Y:S01]  /*11190*/  IMAD.WIDE.U32 R32, R2, UR10, R32 ;  /* 0x0000000a02207c25 */ /* 0x000fe2000f8e0020 */
[----:B------:R-:W-:-:S03]  /*111a0*/  UIMAD UR6, UR10, UR7, UR6 ;  /* 0x000000070a0672a4 */ /* 0x000fc6000f8e0206 */
[----:B------:R-:W-:Y:S01]  /*111b0*/  IMAD.MOV.U32 R38, RZ, RZ, R32 ;  /* 0x000000ffff267224 */ /* 0x000fe200078e0020 */
[----:B------:R-:W-:Y:S02]  /*111c0*/  ULDC.64 UR10, c[0x0][0x5a8] ;  /* 0x00016a00000a7ab9 */ /* 0x000fe40000000a00 */
[----:B------:R-:W-:Y:S01]  /*111d0*/  VIADD R39, R33, UR6 ;  /* 0x0000000621277c36 */ /* 0x000fe20008000000 */
[----:B------:R-:W-:Y:S02]  /*111e0*/  ULDC.64 UR6, c[0x0][0x5b0] ;  /* 0x00016c0000067ab9 */ /* 0x000fe40000000a00 */
[----:B------:R-:W-:Y:S02]  /*111f0*/  IMAD R2, R37, UR6, RZ ;  /* 0x0000000625027c24 */ /* 0x000fe4000f8e02ff */
[----:B------:R-:W-:-:S04]  /*11200*/  IMAD.WIDE.U32 R32, R35, UR6, R38 ;  /* 0x0000000623207c25 */ /* 0x000fc8000f8e0026 */
[----:B------:R-:W-:Y:S01]  /*11210*/  IMAD R2, R35, UR7, R2 ;  /* 0x0000000723027c24 */ /* 0x000fe2000f8e0202 */
[----:B------:R-:W-:-:S04]  /*11220*/  IADD3 R32, P0, R32, UR10, RZ ;  /* 0x0000000a20207c10 */ /* 0x000fc8000ff1e0ff */
[--C-:B------:R-:W-:Y:S02]  /*11230*/  IADD3.X R33, R33, UR11, R2.reuse, P0, !PT ;  /* 0x0000000b21217c10 */ /* 0x100fe400087fe402 */
[----:B------:R-:W-:Y:S02]  /*11240*/  ISETP.GE.AND P0, PT, R34, 0x1, PT ;  /* 0x000000012200780c */ /* 0x000fe40003f06270 */
[----:B------:R-:W-:Y:S02]  /*11250*/  PRMT R2, RZ, 0x7610, R2 ;  /* 0x00007610ff027816 */ /* 0x000fe40000000002 */
[----:B------:R-:W-:-:S13]  /*11260*/  ISETP.LT.OR P1, PT, R0, 0x1, !P0 ;  /* 0x000000010000780c */ /* 0x000fda0004721670 */
[----:B------:R-:W-:Y:S05]  /*11270*/  @P1 BRA `(.L_x_40) ;  /* 0x0000000000041947 */ /* 0x000fea0003800000 */
[----:B------:R0:W5:Y:S02]  /*11280*/  LDG.E.U8 R2, desc[UR14][R32.64] ;  /* 0x0000000e20027981 */ /* 0x000164000c1e1100 */
.L_x_40:
[----:B------:R-:W-:Y:S05]  /*11290*/  BSYNC B1 ;  /* 0x0000000000017941 */ /* 0x000fea0003800000 */
.L_x_39:
[----:B-----5:R-:W-:Y:S01]  /*112a0*/  LOP3.LUT R2, R2, 0xff, RZ, 0xc0, !PT ;  /* 0x000000ff02027812 */ /* 0x020fe200078ec0ff */
[----:B------:R-:W-:Y:S03]  /*112b0*/  BSSY B1, `(.L_x_41) ;  /* 0x000000b000017945 */ /* 0x000fe60003800000 */
[----:B------:R-:W-:-:S05]  /*112c0*/  F2FP.F16.E5M2.UNPACK_B R2, R2 ;  /* 0x00000002ff02723e */ /* 0x000fca00020004ff */
[----:B------:R-:W-:-:S05]  /*112d0*/  HADD2.F32 R2, -RZ, R2.H0_H0 ;  /* 0x20000002ff027230 */ /* 0x000fca0000004100 */
[----:B------:R-:W-:-:S04]  /*112e0*/  FMUL R2, R2, UR21 ;  /* 0x0000001502027c20 */ /* 0x000fc80008400000 */
[--C-:B------:R-:W-:Y:S01]  /*112f0*/  FFMA R3, R3, UR20, R2.reuse ;  /* 0x0000001403037c23 */ /* 0x100fe20008000002 */
[----:B------:R-:W-:-:S04]  /*11300*/  PRMT R2, RZ, 0x7610, R2 ;  /* 0x00007610ff027816 */ /* 0x000fc80000000002 */
[----:B------:R-:W-:-:S05]  /*11310*/  F2FP.SATFINITE.E5M2.F32.PACK_AB_MERGE_C R3, RZ, R3, RZ ;  /* 0x00000003ff03723e */ /* 0x000fca00048060ff */
[----:B------:R2:W-:Y:S01]  /*11320*/  @!P1 STG.E.U8 desc[UR14][R24.64], R3 ;  /* 0x0000000318009986 */ /* 0x0005e2000c10110e */
[----:B------:R-:W-:-:S13]  /*11330*/  ISETP.LT.OR P1, PT, R0, 0x2, !P0 ;  /* 0x000000020000780c */ /* 0x000fda0004721670 */
[----:B--2---:R-:W-:Y:S05]  /*11340*/  @P1 BRA `(.L_x_42) ;  /* 0x0000000000041947 */ /* 0x004fea0003800000 */
[----:B------:R2:W5:Y:S02]  /*11350*/  LDG.E.U8 R2, desc[UR14][R32.64+0x1] ;  /* 0x0000010e20027981 */ /* 0x000564000c1e1100 */
.L_x_42:
[----:B------:R-:W-:Y:S05]  /*11360*/  BSYNC B1 ;  /* 0x0000000000017941 */ /* 0x000fea0003800000 */
.L_x_41:
[----:B-----5:R-:W-:Y:S01]  /*11370*/  LOP3.LUT R2, R2, 0xff, RZ, 0xc0, !PT ;  /* 0x000000ff02027812 */ /* 0x020fe200078ec0ff */
[----:B------:R-:W-:Y:S03]  /*11380*/  BSSY B1, `(.L_x_43) ;  /* 0x0000013000017945 */ /* 0x000fe60003800000 */
[----:B------:R-:W-:-:S05]  /*11390*/  F2FP.F16.E5M2.UNPACK_B R2, R2 ;  /* 0x00000002ff02723e */ /* 0x000fca00020004ff */
[----:B------:R-:W-:-:S05]  /*113a0*/  HADD2.F32 R2, -RZ, R2.H0_H0 ;  /* 0x20000002ff027230 */ /* 0x000fca0000004100 */
[----:B------:R-:W-:-:S04]  /*113b0*/  FMUL R2, R2, UR21 ;  /* 0x0000001502027c20 */ /* 0x000fc80008400000 */
[----:B------:R-:W-:-:S05]  /*113c0*/  FFMA R4, R4, UR20, R2 ;  /* 0x0000001404047c23 */ /* 0x000fca0008000002 */
[----:B------:R-:W-:-:S05]  /*113d0*/  F2FP.SATFINITE.E5M2.F32.PACK_AB_MERGE_C R4, RZ, R4, RZ ;  /* 0x00000004ff04723e */ /* 0x000fca00048060ff */
[----:B------:R3:W-:Y:S01]  /*113e0*/  @!P1 STG.E.U8 desc[UR14][R24.64+0x1], R4 ;  /* 0x0000010418009986 */ /* 0x0007e2000c10110e */
[----:B------:R-:W-:-:S05]  /*113f0*/  IADD3 R2, P1, R35, 0x8, RZ ;  /* 0x0000000823027810 */ /* 0x000fca0007f3e0ff */
[----:B------:R-:W-:-:S04]  /*11400*/  IMAD.X R3, RZ, RZ, R37, P1 ;  /* 0x000000ffff037224 */ /* 0x000fc800008e0625 */
[----:B------:R-:W-:-:S04]  /*11410*/  IMAD R3, R3, UR6, RZ ;  /* 0x0000000603037c24 */ /* 0x000fc8000f8e02ff */
[C---:B---3--:R-:W-:Y:S02]  /*11420*/  IMAD R4, R2.reuse, UR7, R3 ;  /* 0x0000000702047c24 */ /* 0x048fe4000f8e0203 */
[----:B------:R-:W-:-:S03]  /*11430*/  IMAD.WIDE.U32 R2, R2, UR6, R38 ;  /* 0x0000000602027c25 */ /* 0x000fc6000f8e0026 */
[----:B------:R-:W-:-:S04]  /*11440*/  IADD3 R2, P1, R2, UR10, RZ ;  /* 0x0000000a02027c10 */ /* 0x000fc8000ff3e0ff */
[--C-:B------:R-:W-:Y:S02]  /*11450*/  IADD3.X R3, R3, UR11, R4.reuse, P1, !PT ;  /* 0x0000000b03037c10 */ /* 0x100fe40008ffe404 */
[----:B------:R-:W-:Y:S02]  /*11460*/  ISETP.GE.AND P1, PT, R34, 0x9, PT ;  /* 0x000000092200780c */ /* 0x000fe40003f26270 */
[----:B------:R-:W-:Y:S02]  /*11470*/  PRMT R4, RZ, 0x7610, R4 ;  /* 0x00007610ff047816 */ /* 0x000fe40000000004 */
[----:B------:R-:W-:-:S13]  /*11480*/  ISETP.LT.OR P2, PT, R0, 0x1, !P1 ;  /* 0x000000010000780c */ /* 0x000fda0004f41670 */
[----:B------:R-:W-:Y:S05]  /*11490*/  @P2 BRA `(.L_x_44) ;  /* 0x0000000000042947 */ /* 0x000fea0003800000 */
[----:B------:R3:W5:Y:S02]  /*114a0*/  LDG.E.U8 R4, desc[UR14][R2.64] ;  /* 0x0000000e02047981 */ /* 0x000764000c1e1100 */
.L_x_44:
[----:B------:R-:W-:Y:S05]  /*114b0*/  BSYNC B1 ;  /* 0x0000000000017941 */ /* 0x000fea0003800000 */
.L_x_43:
        /* <DEDUP_REMOVED lines=10> */
[----:B----4-:R-:W-:Y:S05]  /*11560*/  @P2 BRA `(.L_x_46) ;  /* 0x0000000000042947 */ /* 0x010fea0003800000 */
[----:B------:R4:W5:Y:S02]  /*11570*/  LDG.E.U8 R4, desc[UR14][R2.64+0x1] ;  /* 0x0000010e02047981 */ /* 0x000964000c1e1100 */
.L_x_46:
[----:B------:R-:W-:Y:S05]  /*11580*/  BSYNC B1 ;  /* 0x0000000000017941 */ /* 0x000fea0003800000 */
.L_x_45:
[----:B-----5:R-:W-:Y:S01]  /*11590*/  LOP3.LUT R4, R4, 0xff, RZ, 0xc0, !PT ;  /* 0x000000ff04047812 */ /* 0x020fe200078ec0ff */
[----:B------:R-:W-:Y:S01]  /*115a0*/  BSSY B1, `(.L_x_47) ;  /* 0x000000b000017945 */ /* 0x000fe20003800000 */
[----:B------:R-:W-:Y:S02]  /*115b0*/  ISETP.LT.OR P3, PT, R0, 0x9, !P0 ;  /* 0x000000090000780c */ /* 0x000fe40004761670 */
[----:B------:R-:W-:-:S05]  /*115c0*/  F2FP.F16.E5M2.UNPACK_B R4, R4 ;  /* 0x00000004ff04723e */ /* 0x000fca00020004ff */
[----:B------:R-:W-:-:S05]  /*115d0*/  HADD2.F32 R4, -RZ, R4.H0_H0 ;  /* 0x20000004ff047230 */ /* 0x000fca0000004100 */
[----:B------:R-:W-:-:S04]  /*115e0*/  FMUL R4, R4, UR21 ;  /* 0x0000001504047c20 */ /* 0x000fc80008400000 */
[--C-:B------:R-:W-:Y:S01]  /*115f0*/  FFMA R6, R6, UR20, R4.reuse ;  /* 0x0000001406067c23 */ /* 0x100fe20008000004 */
[----:B------:R-:W-:-:S04]  /*11600*/  PRMT R4, RZ, 0x7610, R4 ;  /* 0x00007610ff047816 */ /* 0x000fc80000000004 */
[----:B------:R-:W-:-:S05]  /*11610*/  F2FP.SATFINITE.E5M2.F32.PACK_AB_MERGE_C R6, RZ, R6, RZ ;  /* 0x00000006ff06723e */ /* 0x000fca00048060ff */
[----:B------:R0:W-:Y:S01]  /*11620*/  @!P2 STG.E.U8 desc[UR14][R26.64+0x1], R6 ;  /* 0x000001061a00a986 */ /* 0x0001e2000c10110e */
[----:B------:R-:W-:Y:S05]  /*11630*/  @P3 BRA `(.L_x_48) ;  /* 0x0000000000043947 */ /* 0x000fea0003800000 */
[----:B------:R0:W5:Y:S02]  /*11640*/  LDG.E.U8 R4, desc[UR14][R32.64+0x8] ;  /* 0x0000080e20047981 */ /* 0x000164000c1e1100 */
.L_x_48:
[----:B------:R-:W-:Y:S05]  /*11650*/  BSYNC B1 ;  /* 0x0000000000017941 */ /* 0x000fea0003800000 */
.L_x_47:
        /* <DEDUP_REMOVED lines=12> */
.L_x_50:
[----:B------:R-:W-:Y:S05]  /*11720*/  BSYNC B1 ;  /* 0x0000000000017941 */ /* 0x000fea0003800000 */
.L_x_49:
        /* <DEDUP_REMOVED lines=12> */
.L_x_52:
[----:B------:R-:W-:Y:S05]  /*117f0*/  BSYNC B1 ;  /* 0x0000000000017941 */ /* 0x000fea0003800000 */
.L_x_51:
        /* <DEDUP_REMOVED lines=12> */
.L_x_54:
[----:B------:R-:W-:Y:S05]  /*118c0*/  BSYNC B1 ;  /* 0x0000000000017941 */ /* 0x000fea0003800000 */
.L_x_53:
        /* <DEDUP_REMOVED lines=12> */
.L_x_56:
[----:B------:R-:W-:Y:S05]  /*11990*/  BSYNC B1 ;  /* 0x0000000000017941 */ /* 0x000fea0003800000 */
.L_x_55:
        /* <DEDUP_REMOVED lines=12> */
.L_x_58:
[----:B------:R-:W-:Y:S05]  /*11a60*/  BSYNC B1 ;  /* 0x0000000000017941 */ /* 0x000fea0003800000 */
.L_x_57:
        /* <DEDUP_REMOVED lines=12> */
.L_x_60:
[----:B------:R-:W-:Y:S05]  /*11b30*/  BSYNC B1 ;  /* 0x0000000000017941 */ /* 0x000fea0003800000 */
.L_x_59:
        /* <DEDUP_REMOVED lines=12> */
.L_x_62:
[----:B------:R-:W-:Y:S05]  /*11c00*/  BSYNC B1 ;  /* 0x0000000000017941 */ /* 0x000fea0003800000 */
.L_x_61:
        /* <DEDUP_REMOVED lines=12> */
.L_x_64:
[----:B------:R-:W-:Y:S05]  /*11cd0*/  BSYNC B1 ;  /* 0x0000000000017941 */ /* 0x000fea0003800000 */
.L_x_63:
        /* <DEDUP_REMOVED lines=12> */
.L_x_66:
[----:B------:R-:W-:Y:S05]  /*11da0*/  BSYNC B1 ;  /* 0x0000000000017941 */ /* 0x000fea0003800000 */
.L_x_65:
        /* <DEDUP_REMOVED lines=12> */
.L_x_68:
[----:B------:R-:W-:Y:S05]  /*11e70*/  BSYNC B1 ;  /* 0x0000000000017941 */ /* 0x000fea0003800000 */
.L_x_67:
        /* <DEDUP_REMOVED lines=12> */
.L_x_70:
[----:B------:R-:W-:Y:S05]  /*11f40*/  BSYNC B1 ;  /* 0x0000000000017941 */ /* 0x000fea0003800000 */
.L_x_69:
        /* <DEDUP_REMOVED lines=12> */
.L_x_72:
[----:B------:R-:W-:Y:S05]  /*12010*/  BSYNC B1 ;  /* 0x0000000000017941 */ /* 0x000fea0003800000 */
.L_x_71:
        /* <DEDUP_REMOVED lines=12> */
.L_x_74:
[----:B------:R-:W-:Y:S05]  /*120e0*/  BSYNC B1 ;  /* 0x0000000000017941 */ /* 0x000fea0003800000 */
.L_x_73:
        /* <DEDUP_REMOVED lines=12> */
.L_x_76:
[----:B------:R-:W-:Y:S05]  /*121b0*/  BSYNC B1 ;  /* 0x0000000000017941 */ /* 0x000fea0003800000 */
.L_x_75:
        /* <DEDUP_REMOVED lines=12> */
.L_x_78:
[----:B------:R-:W-:Y:S05]  /*12280*/  BSYNC B1 ;  /* 0x0000000000017941 */ /* 0x000fea0003800000 */
.L_x_77:
        /* <DEDUP_REMOVED lines=12> */
.L_x_80:
[----:B------:R-:W-:Y:S05]  /*12350*/  BSYNC B1 ;  /* 0x0000000000017941 */ /* 0x000fea0003800000 */
.L_x_79:
        /* <DEDUP_REMOVED lines=12> */
.L_x_82:
[----:B------:R-:W-:Y:S05]  /*12420*/  BSYNC B1 ;  /* 0x0000000000017941 */ /* 0x000fea0003800000 */
.L_x_81:
        /* <DEDUP_REMOVED lines=12> */
.L_x_84:
[----:B------:R-:W-:Y:S05]  /*124f0*/  BSYNC B1 ;  /* 0x0000000000017941 */ /* 0x000fea0003800000 */
.L_x_83:
        /* <DEDUP_REMOVED lines=12> */
.L_x_86:
[----:B------:R-:W-:Y:S05]  /*125c0*/  BSYNC B1 ;  /* 0x0000000000017941 */ /* 0x000fea0003800000 */
.L_x_85:
        /* <DEDUP_REMOVED lines=12> */
.L_x_88:
[----:B------:R-:W-:Y:S05]  /*12690*/  BSYNC B1 ;  /* 0x0000000000017941 */ /* 0x000fea0003800000 */
.L_x_87:
        /* <DEDUP_REMOVED lines=12> */
.L_x_90:
[----:B------:R-:W-:Y:S05]  /*12760*/  BSYNC B1 ;  /* 0x0000000000017941 */ /* 0x000fea0003800000 */
.L_x_89:
        /* <DEDUP_REMOVED lines=12> */
.L_x_92:
[----:B------:R-:W-:Y:S05]  /*12830*/  BSYNC B1 ;  /* 0x0000000000017941 */ /* 0x000fea0003800000 */
.L_x_91:
        /* <DEDUP_REMOVED lines=12> */
.L_x_94:
[----:B------:R-:W-:Y:S05]  /*12900*/  BSYNC B1 ;  /* 0x0000000000017941 */ /* 0x000fea0003800000 */
.L_x_93:
        /* <DEDUP_REMOVED lines=12> */
.L_x_96:
[----:B------:R-:W-:Y:S05]  /*129d0*/  BSYNC B1 ;  /* 0x0000000000017941 */ /* 0x000fea0003800000 */
.L_x_95:
        /* <DEDUP_REMOVED lines=12> */
.L_x_98:
[----:B------:R-:W-:Y:S05]  /*12aa0*/  BSYNC B1 ;  /* 0x0000000000017941 */ /* 0x000fea0003800000 */
.L_x_97:
        /* <DEDUP_REMOVED lines=12> */
.L_x_100:
[----:B------:R-:W-:Y:S05]  /*12b70*/  BSYNC B1 ;  /* 0x0000000000017941 */ /* 0x000fea0003800000 */
.L_x_99:
        /* <DEDUP_REMOVED lines=12> */
.L_x_102:
[----:B------:R-:W-:Y:S05]  /*12c40*/  BSYNC B1 ;  /* 0x0000000000017941 */ /* 0x000fea0003800000 */
.L_x_101:
        /* <DEDUP_REMOVED lines=12> */
.L_x_104:
[----:B------:R-:W-:Y:S05]  /*12d10*/  BSYNC B1 ;  /* 0x0000000000017941 */ /* 0x000fea0003800000 */
.L_x_103:
        /* <DEDUP_REMOVED lines=12> */
.L_x_106:
[----:B------:R-:W-:Y:S05]  /*12de0*/  BSYNC B1 ;  /* 0x0000000000017941 */ /* 0x000fea0003800000 */
.L_x_105:
        /* <DEDUP_REMOVED lines=12> */
.L_x_108:
[----:B------:R-:W-:Y:S05]  /*12eb0*/  BSYNC B1 ;  /* 0x0000000000017941 */ /* 0x000fea0003800000 */
.L_x_107:
        /* <DEDUP_REMOVED lines=12> */
.L_x_110:
[----:B------:R-:W-:Y:S05]  /*12f80*/  BSYNC B1 ;  /* 0x0000000000017941 */ /* 0x000fea0003800000 */
.L_x_109:
        /* <DEDUP_REMOVED lines=12> */
.L_x_112:
[----:B------:R-:W-:Y:S05]  /*13050*/  BSYNC B1 ;  /* 0x0000000000017941 */ /* 0x000fea0003800000 */
.L_x_111:
        /* <DEDUP_REMOVED lines=12> */
.L_x_114:
[----:B------:R-:W-:Y:S05]  /*13120*/  BSYNC B1 ;  /* 0x0000000000017941 */ /* 0x000fea0003800000 */
.L_x_113:
        /* <DEDUP_REMOVED lines=12> */
.L_x_116:
[----:B------:R-:W-:Y:S05]  /*131f0*/  BSYNC B1 ;  /* 0x0000000000017941 */ /* 0x000fea0003800000 */
.L_x_115:
        /* <DEDUP_REMOVED lines=12> */
.L_x_118:
[----:B------:R-:W-:Y:S05]  /*132c0*/  BSYNC B1 ;  /* 0x0000000000017941 */ /* 0x000fea0003800000 */
.L_x_117:
        /* <DEDUP_REMOVED lines=12> */
.L_x_120:
[----:B------:R-:W-:Y:S05]  /*13390*/  BSYNC B1 ;  /* 0x0000000000017941 */ /* 0x000fea0003800000 */
.L_x_119:
        /* <DEDUP_REMOVED lines=12> */
.L_x_122:
[----:B------:R-:W-:Y:S05]  /*13460*/  BSYNC B1 ;  /* 0x0000000000017941 */ /* 0x000fea0003800000 */
.L_x_121:
        /* <DEDUP_REMOVED lines=12> */
.L_x_124:
[----:B------:R-:W-:Y:S05]  /*13530*/  BSYNC B1 ;  /* 0x0000000000017941 */ /* 0x000fea0003800000 */
.L_x_123:
[----:B-----5:R-:W-:Y:S01]  /*13540*/  LOP3.LUT R4, R4, 0xff, RZ, 0xc0, !PT ;  /* 0x000000ff04047812 */ /* 0x020fe200078ec0ff */
[----:B------:R-:W-:Y:S01]  /*13550*/  BSSY B1, `(.L_x_125) ;  /* 0x000000b000017945 */ /* 0x000fe20003800000 */
[----:B------:R-:W-:Y:S02]  /*13560*/  ISETP.LT.OR P2, PT, R0, 0x52, !P1 ;  /* 0x000000520000780c */ /* 0x000fe40004f41670 */
[----:B------:R-:W-:-:S05]  /*13570*/  F2FP.F16.E5M2.UNPACK_B R4, R4 ;  /* 0x00000004ff04723e */ /* 0x000fca00020004ff */
[----:B------:R-:W-:-:S05]  /*13580*/  HADD2.F32 R4, -RZ, R4.H0_H0 ;  /* 0x20000004ff047230 */ /* 0x000fca0000004100 */
[----:B------:R-:W-:-:S04]  /*13590*/  FMUL R4, R4, UR21 ;  /* 0x0000001504047c20 */ /* 0x000fc80008400000 */
[----:B------:R-:W-:-:S05]  /*135a0*/  FFMA R4, R173, UR20, R4 ;  /* 0x00000014ad047c23 */ /* 0x000fca0008000004 */
[----:B------:R-:W-:Y:S02]  /*135b0*/  F2FP.SATFINITE.E5M2.F32.PACK_AB_MERGE_C R5, RZ, R4, RZ ;  /* 0x00000004ff05723e */ /* 0x000fe400048060ff */
[----:B------:R-:W-:-:S03]  /*135c0*/  PRMT R4, RZ, 0x7610, R4 ;  /* 0x00007610ff047816 */ /* 0x000fc60000000004 */
[----:B------:R0:W-:Y:S01]  /*135d0*/  @!P3 STG.E.U8 desc[UR14][R26.64+0x50], R5 ;  /* 0x000050051a00b986 */ /* 0x0001e2000c10110e */
[----:B------:R-:W-:Y:S05]  /*135e0*/  @P2 BRA `(.L_x_126) ;  /* 0x0000000000042947 */ /* 0x000fea0003800000 */
[----:B------:R0:W5:Y:S02]  /*135f0*/  LDG.E.U8 R4, desc[UR14][R2.64+0x51] ;  /* 0x0000510e02047981 */ /* 0x000164000c1e1100 */
.L_x_126:
[----:B------:R-:W-:Y:S05]  /*13600*/  BSYNC B1 ;  /* 0x0000000000017941 */ /* 0x000fea0003800000 */
.L_x_125:
[----:B-----5:R-:W-:Y:S01]  /*13610*/  LOP3.LUT R4, R4, 0xff, RZ, 0xc0, !PT ;  /* 0x000000ff04047812 */ /* 0x020fe200078ec0ff */
[----:B------:R-:W-:Y:S01]  /*13620*/  BSSY B1, `(.L_x_127) ;  /* 0x000000b000017945 */ /* 0x000fe20003800000 */
[----:B------:R-:W-:Y:S02]  /*13630*/  ISETP.LT.OR P3, PT, R0, 0x59, !P0 ;  /* 0x000000590000780c */ /* 0x000fe40004761670 */
[----:B------:R-:W-:-:S05]  /*13640*/  F2FP.F16.E5M2.UNPACK_B R4, R4 ;  /* 0x00000004ff04723e */ /* 0x000fca00020004ff */
[----:B------:R-:W-:-:S05]  /*13650*/  HADD2.F32 R4, -RZ, R4.H0_H0 ;  /* 0x20000004ff047230 */ /* 0x000fca0000004100 */
[----:B------:R-:W-:-:S04]  /*13660*/  FMUL R4, R4, UR21 ;  /* 0x0000001504047c20 */ /* 0x000fc80008400000 */
[----:B------:R-:W-:-:S05]  /*13670*/  FFMA R4, R174, UR20, R4 ;  /* 0x00000014ae047c23 */ /* 0x000fca0008000004 */
[----:B0-----:R-:W-:Y:S02]  /*13680*/  F2FP.SATFINITE.E5M2.F32.PACK_AB_MERGE_C R5, RZ, R4, RZ ;  /* 0x00000004ff05723e */ /* 0x001fe400048060ff */
[----:B------:R-:W-:-:S03]  /*13690*/  PRMT R4, RZ, 0x7610, R4 ;  /* 0x00007610ff047816 */ /* 0x000fc60000000004 */
[----:B------:R0:W-:Y:S01]  /*136a0*/  @!P2 STG.E.U8 desc[UR14][R26.64+0x51], R5 ;  /* 0x000051051a00a986 */ /* 0x0001e2000c10110e */
[----:B------:R-:W-:Y:S05]  /*136b0*/  @P3 BRA `(.L_x_128) ;  /* 0x0000000000043947 */ /* 0x000fea0003800000 */
[----:B------:R0:W5:Y:S02]  /*136c0*/  LDG.E.U8 R4, desc[UR14][R32.64+0x58] ;  /* 0x0000580e20047981 */ /* 0x000164000c1e1100 */
.L_x_128:
[----:B------:R-:W-:Y:S05]  /*136d0*/  BSYNC B1 ;  /* 0x0000000000017941 */ /* 0x000fea0003800000 */
.L_x_127:
        /* <DEDUP_REMOVED lines=12> */
.L_x_130:
[----:B------:R-:W-:Y:S05]  /*137a0*/  BSYNC B1 ;  /* 0x0000000000017941 */ /* 0x000fea0003800000 */
.L_x_129:
[----:B-----5:R-:W-:Y:S01]  /*137b0*/  LOP3.LUT R4, R4, 0xff, RZ, 0xc0, !PT ;  /* 0x000000ff04047812 */ /* 0x020fe200078ec0ff */
[----:B------:R-:W-:Y:S01]  /*137c0*/  BSSY B1, `(.L_x_131) ;  /* 0x000000b000017945 */ /* 0x000fe20003800000 */
[----:B------:R-:W-:Y:S02]  /*137d0*/  ISETP.LT.OR P3, PT, R0, 0x59, !P1 ;  /* 0x000000590000780c */ /* 0x000fe40004f61670 */
[----:B------:R-:W-:-:S05]  /*137e0*/  F2FP.F16.E5M2.UNPACK_B R4, R4 ;  /* 0x00000004ff04723e */ /* 0x000fca00020004ff */
[----:B------:R-:W-:-:S05]  /*137f0*/  HADD2.F32 R4, -RZ, R4.H0_H0 ;  /* 0x20000004ff047230 */ /* 0x000fca0000004100 */
[----:B0-----:R-:W-:Y:S01]  /*13800*/  FMUL R5, R4, UR21 ;  /* 0x0000001504057c20 */ /* 0x001fe20008400000 */
[----:B------:R-:W-:-:S03]  /*13810*/  PRMT R4, RZ, 0x7610, R4 ;  /* 0x00007610ff047816 */ /* 0x000fc60000000004 */
[----:B------:R-:W-:-:S05]  /*13820*/  FFMA R5, R176, UR20, R5 ;  /* 0x00000014b0057c23 */ /* 0x000fca0008000005 */
[----:B------:R-:W-:-:S05]  /*13830*/  F2FP.SATFINITE.E5M2.F32.PACK_AB_MERGE_C R5, RZ, R5, RZ ;  /* 0x00000005ff05723e */ /* 0x000fca00048060ff */
[----:B------:R0:W-:Y:S01]  /*13840*/  @!P2 STG.E.U8 desc[UR14][R24.64+0x59], R5 ;  /* 0x000059051800a986 */ /* 0x0001e2000c10110e */
[----:B------:R-:W-:Y:S05]  /*13850*/  @P3 BRA `(.L_x_132) ;  /* 0x0000000000043947 */ /* 0x000fea0003800000 */
[----:B------:R0:W5:Y:S02]  /*13860*/  LDG.E.U8 R4, desc[UR14][R2.64+0x58] ;  /* 0x0000580e02047981 */ /* 0x000164000c1e1100 */
.L_x_132:
[----:B------:R-:W-:Y:S05]  /*13870*/  BSYNC B1 ;  /* 0x0000000000017941 */ /* 0x000fea0003800000 */
.L_x_131:
        /* <DEDUP_REMOVED lines=12> */
.L_x_134:
[----:B------:R-:W-:Y:S05]  /*13940*/  BSYNC B1 ;  /* 0x0000000000017941 */ /* 0x000fea0003800000 */
.L_x_133:
        /* <DEDUP_REMOVED lines=12> */
.L_x_136:
[----:B------:R-:W-:Y:S05]  /*13a10*/  BSYNC B1 ;  /* 0x0000000000017941 */ /* 0x000fea0003800000 */
.L_x_135:
        /* <DEDUP_REMOVED lines=12> */
.L_x_138:
[----:B------:R-:W-:Y:S05]  /*13ae0*/  BSYNC B1 ;  /* 0x0000000000017941 */ /* 0x000fea0003800000 */
.L_x_137:
        /* <DEDUP_REMOVED lines=12> */
.L_x_140:
[----:B------:R-:W-:Y:S05]  /*13bb0*/  BSYNC B1 ;  /* 0x0000000000017941 */ /* 0x000fea0003800000 */
.L_x_139:
        /* <DEDUP_REMOVED lines=12> */
.L_x_142:
[----:B------:R-:W-:Y:S05]  /*13c80*/  BSYNC B1 ;  /* 0x0000000000017941 */ /* 0x000fea0003800000 */
.L_x_141:
        /* <DEDUP_REMOVED lines=12> */
.L_x_144:
[----:B------:R-:W-:Y:S05]  /*13d50*/  BSYNC B1 ;  /* 0x0000000000017941 */ /* 0x000fea0003800000 */
.L_x_143:
        /* <DEDUP_REMOVED lines=12> */
.L_x_146:
[----:B------:R-:W-:Y:S05]  /*13e20*/  BSYNC B1 ;  /* 0x0000000000017941 */ /* 0x000fea0003800000 */
.L_x_145:
        /* <DEDUP_REMOVED lines=12> */
.L_x_148:
[----:B------:R-:W-:Y:S05]  /*13ef0*/  BSYNC B1 ;  /* 0x0000000000017941 */ /* 0x000fea0003800000 */
.L_x_147:
        /* <DEDUP_REMOVED lines=12> */
.L_x_150:
[----:B------:R-:W-:Y:S05]  /*13fc0*/  BSYNC B1 ;  /* 0x0000000000017941 */ /* 0x000fea0003800000 */
.L_x_149:
        /* <DEDUP_REMOVED lines=12> */
.L_x_152:
[----:B------:R-:W-:Y:S05]  /*14090*/  BSYNC B1 ;  /* 0x0000000000017941 */ /* 0x000fea0003800000 */
.L_x_151:
        /* <DEDUP_REMOVED lines=12> */
.L_x_154:
[----:B------:R-:W-:Y:S05]  /*14160*/  BSYNC B1 ;  /* 0x0000000000017941 */ /* 0x000fea0003800000 */
.L_x_153:
        /* <DEDUP_REMOVED lines=12> */
.L_x_156:
[----:B------:R-:W-:Y:S05]  /*14230*/  BSYNC B1 ;  /* 0x0000000000017941 */ /* 0x000fea0003800000 */
.L_x_155:
        /* <DEDUP_REMOVED lines=12> */
.L_x_158:
[----:B------:R-:W-:Y:S05]  /*14300*/  BSYNC B1 ;  /* 0x0000000000017941 */ /* 0x000fea0003800000 */
.L_x_157:
        /* <DEDUP_REMOVED lines=12> */
.L_x_160:
[----:B------:R-:W-:Y:S05]  /*143d0*/  BSYNC B1 ;  /* 0x0000000000017941 */ /* 0x000fea0003800000 */
.L_x_159:
        /* <DEDUP_REMOVED lines=12> */
.L_x_162:
[----:B------:R-:W-:Y:S05]  /*144a0*/  BSYNC B1 ;  /* 0x0000000000017941 */ /* 0x000fea0003800000 */
.L_x_161:
        /* <DEDUP_REMOVED lines=12> */
.L_x_164:
[----:B------:R-:W-:Y:S05]  /*14570*/  BSYNC B1 ;  /* 0x0000000000017941 */ /* 0x000fea0003800000 */
.L_x_163:
        /* <DEDUP_REMOVED lines=12> */
.L_x_166:
[----:B------:R-:W-:Y:S05]  /*14640*/  BSYNC B1 ;  /* 0x0000000000017941 */ /* 0x000fea0003800000 */
.L_x_165:
        /* <DEDUP_REMOVED lines=12> */
.L_x_168:
[----:B------:R-:W-:Y:S05]  /*14710*/  BSYNC B1 ;  /* 0x0000000000017941 */ /* 0x000fea0003800000 */
.L_x_167:
        /* <DEDUP_REMOVED lines=12> */
.L_x_170:
[----:B------:R-:W-:Y:S05]  /*147e0*/  BSYNC B1 ;  /* 0x0000000000017941 */ /* 0x000fea0003800000 */
.L_x_169:
        /* <DEDUP_REMOVED lines=12> */
.L_x_172:
[----:B------:R-:W-:Y:S05]  /*148b0*/  BSYNC B1 ;  /* 0x0000000000017941 */ /* 0x000fea0003800000 */
.L_x_171:
        /* <DEDUP_REMOVED lines=12> */
.L_x_174:
[----:B------:R-:W-:Y:S05]  /*14980*/  BSYNC B1 ;  /* 0x0000000000017941 */ /* 0x000fea0003800000 */
.L_x_173:
        /* <DEDUP_REMOVED lines=12> */
.L_x_176:
[----:B------:R-:W-:Y:S05]  /*14a50*/  BSYNC B1 ;  /* 0x0000000000017941 */ /* 0x000fea0003800000 */
.L_x_175:
        /* <DEDUP_REMOVED lines=12> */
.L_x_178:
[----:B------:R-:W-:Y:S05]  /*14b20*/  BSYNC B1 ;  /* 0x0000000000017941 */ /* 0x000fea0003800000 */
.L_x_177:
        /* <DEDUP_REMOVED lines=12> */
.L_x_180:
[----:B------:R-:W-:Y:S05]  /*14bf0*/  BSYNC B1 ;  /* 0x0000000000017941 */ /* 0x000fea0003800000 */
.L_x_179:
        /* <DEDUP_REMOVED lines=12> */
.L_x_182:
[----:B------:R-:W-:Y:S05]  /*14cc0*/  BSYNC B1 ;  /* 0x0000000000017941 */ /* 0x000fea0003800000 */
.L_x_181:
        /* <DEDUP_REMOVED lines=12> */
.L_x_184:
[----:B------:R-:W-:Y:S05]  /*14d90*/  BSYNC B1 ;  /* 0x0000000000017941 */ /* 0x000fea0003800000 */
.L_x_183:
        /* <DEDUP_REMOVED lines=12> */
.L_x_186:
[----:B------:R-:W-:Y:S05]  /*14e60*/  BSYNC B1 ;  /* 0x0000000000017941 */ /* 0x000fea0003800000 */
.L_x_185:
        /* <DEDUP_REMOVED lines=12> */
.L_x_188:
[----:B------:R-:W-:Y:S05]  /*14f30*/  BSYNC B1 ;  /* 0x0000000000017941 */ /* 0x000fea0003800000 */
.L_x_187:
        /* <DEDUP_REMOVED lines=12> */
.L_x_190:
[----:B------:R-:W-:Y:S05]  /*15000*/  BSYNC B1 ;  /* 0x0000000000017941 */ /* 0x000fea0003800000 */
.L_x_189:
        /* <DEDUP_REMOVED lines=12> */
.L_x_192:
[----:B------:R-:W-:Y:S05]  /*150d0*/  BSYNC B1 ;  /* 0x0000000000017941 */ /* 0x000fea0003800000 */
.L_x_191:
        /* <DEDUP_REMOVED lines=12> */
.L_x_194:
[----:B------:R-:W-:Y:S05]  /*151a0*/  BSYNC B1 ;  /* 0x0000000000017941 */ /* 0x000fea0003800000 */
.L_x_193:
        /* <DEDUP_REMOVED lines=12> */
.L_x_196:
[----:B------:R-:W-:Y:S05]  /*15270*/  BSYNC B1 ;  /* 0x0000000000017941 */ /* 0x000fea0003800000 */
.L_x_195:
        /* <DEDUP_REMOVED lines=12> */
.L_x_198:
[----:B------:R-:W-:Y:S05]  /*15340*/  BSYNC B1 ;  /* 0x0000000000017941 */ /* 0x000fea0003800000 */
.L_x_197:
        /* <DEDUP_REMOVED lines=12> */
.L_x_200:
[----:B------:R-:W-:Y:S05]  /*15410*/  BSYNC B1 ;  /* 0x0000000000017941 */ /* 0x000fea0003800000 */
.L_x_199:
        /* <DEDUP_REMOVED lines=12> */
.L_x_202:
[----:B------:R-:W-:Y:S05]  /*154e0*/  BSYNC B1 ;  /* 0x0000000000017941 */ /* 0x000fea0003800000 */
.L_x_201:
        /* <DEDUP_REMOVED lines=12> */
.L_x_204:
[----:B------:R-:W-:Y:S05]  /*155b0*/  BSYNC B1 ;  /* 0x0000000000017941 */ /* 0x000fea0003800000 */
.L_x_203:
        /* <DEDUP_REMOVED lines=12> */
.L_x_206:
[----:B------:R-:W-:Y:S05]  /*15680*/  BSYNC B1 ;  /* 0x0000000000017941 */ /* 0x000fea0003800000 */
.L_x_205:
        /* <DEDUP_REMOVED lines=12> */
.L_x_208:
[----:B------:R-:W-:Y:S05]  /*15750*/  BSYNC B1 ;  /* 0x0000000000017941 */ /* 0x000fea0003800000 */
.L_x_207:
        /* <DEDUP_REMOVED lines=12> */
.L_x_210:
[----:B------:R-:W-:Y:S05]  /*15820*/  BSYNC B1 ;  /* 0x0000000000017941 */ /* 0x000fea0003800000 */
.L_x_209:
        /* <DEDUP_REMOVED lines=12> */
.L_x_212:
[----:B------:R-:W-:Y:S05]  /*158f0*/  BSYNC B1 ;  /* 0x0000000000017941 */ /* 0x000fea0003800000 */
.L_x_211:
        /* <DEDUP_REMOVED lines=12> */
.L_x_214:
[----:B------:R-:W-:Y:S05]  /*159c0*/  BSYNC B1 ;  /* 0x0000000000017941 */ /* 0x000fea0003800000 */
.L_x_213:
        /* <DEDUP_REMOVED lines=12> */
.L_x_216:
[----:B------:R-:W-:Y:S05]  /*15a90*/  BSYNC B1 ;  /* 0x0000000000017941 */ /* 0x000fea0003800000 */
.L_x_215:
        /* <DEDUP_REMOVED lines=12> */
.L_x_218:
[----:B------:R-:W-:Y:S05]  /*15b60*/  BSYNC B1 ;  /* 0x0000000000017941 */ /* 0x000fea0003800000 */
.L_x_217:
        /* <DEDUP_REMOVED lines=12> */
.L_x_220:
[----:B------:R-:W-:Y:S05]  /*15c30*/  BSYNC B1 ;  /* 0x0000000000017941 */ /* 0x000fea0003800000 */
.L_x_219:
        /* <DEDUP_REMOVED lines=12> */
.L_x_222:
[----:B------:R-:W-:Y:S05]  /*15d00*/  BSYNC B1 ;  /* 0x0000000000017941 */ /* 0x000fea0003800000 */
.L_x_221:
        /* <DEDUP_REMOVED lines=12> */
.L_x_224:
[----:B------:R-:W-:Y:S05]  /*15dd0*/  BSYNC B1 ;  /* 0x0000000000017941 */ /* 0x000fea0003800000 */
.L_x_223:
        /* <DEDUP_REMOVED lines=12> */
.L_x_226:
[----:B------:R-:W-:Y:S05]  /*15ea0*/  BSYNC B1 ;  /* 0x0000000000017941 */ /* 0x000fea0003800000 */
.L_x_225:
        /* <DEDUP_REMOVED lines=12> */
.L_x_228:
[----:B------:R-:W-:Y:S05]  /*15f70*/  BSYNC B1 ;  /* 0x0000000000017941 */ /* 0x000fea0003800000 */
.L_x_227:
        /* <DEDUP_REMOVED lines=12> */
.L_x_230:
[----:B------:R-:W-:Y:S05]  /*16040*/  BSYNC B1 ;  /* 0x0000000000017941 */ /* 0x000fea0003800000 */
.L_x_229:
        /* <DEDUP_REMOVED lines=12> */
.L_x_232:
[----:B------:R-:W-:Y:S05]  /*16110*/  BSYNC B1 ;  /* 0x0000000000017941 */ /* 0x000fea0003800000 */
.L_x_231:
        /* <DEDUP_REMOVED lines=12> */
.L_x_234:
[----:B------:R-:W-:Y:S05]  /*161e0*/  BSYNC B1 ;  /* 0x0000000000017941 */ /* 0x000fea0003800000 */
.L_x_233:
        /* <DEDUP_REMOVED lines=12> */
.L_x_236:
[----:B------:R-:W-:Y:S05]  /*162b0*/  BSYNC B1 ;  /* 0x0000000000017941 */ /* 0x000fea0003800000 */
.L_x_235:
        /* <DEDUP_REMOVED lines=12> */
.L_x_238:
[----:B------:R-:W-:Y:S05]  /*16380*/  BSYNC B1 ;  /* 0x0000000000017941 */ /* 0x000fea0003800000 */
.L_x_237:
        /* <DEDUP_REMOVED lines=12> */
.L_x_240:
[----:B------:R-:W-:Y:S05]  /*16450*/  BSYNC B1 ;  /* 0x0000000000017941 */ /* 0x000fea0003800000 */
.L_x_239:
        /* <DEDUP_REMOVED lines=12> */
.L_x_242:
[----:B------:R-:W-:Y:S05]  /*16520*/  BSYNC B1 ;  /* 0x0000000000017941 */ /* 0x000fea0003800000 */
.L_x_241:
        /* <DEDUP_REMOVED lines=12> */
.L_x_244:
[----:B------:R-:W-:Y:S05]  /*165f0*/  BSYNC B1 ;  /* 0x0000000000017941 */ /* 0x000fea0003800000 */
.L_x_243:
        /* <DEDUP_REMOVED lines=12> */
.L_x_246:
[----:B------:R-:W-:Y:S05]  /*166c0*/  BSYNC B1 ;  /* 0x0000000000017941 */ /* 0x000fea0003800000 */
.L_x_245:
        /* <DEDUP_REMOVED lines=12> */
.L_x_248:
[----:B------:R-:W-:Y:S05]  /*16790*/  BSYNC B1 ;  /* 0x0000000000017941 */ /* 0x000fea0003800000 */
.L_x_247:
        /* <DEDUP_REMOVED lines=12> */
.L_x_250:
[----:B------:R-:W-:Y:S05]  /*16860*/  BSYNC B1 ;  /* 0x0000000000017941 */ /* 0x000fea0003800000 */
.L_x_249:
        /* <DEDUP_REMOVED lines=12> */
.L_x_252:
[----:B------:R-:W-:Y:S05]  /*16930*/  BSYNC B1 ;  /* 0x0000000000017941 */ /* 0x000fea0003800000 */
.L_x_251:
        /* <DEDUP_REMOVED lines=12> */
.L_x_254:
[----:B------:R-:W-:Y:S05]  /*16a00*/  BSYNC B1 ;  /* 0x0000000000017941 */ /* 0x000fea0003800000 */
.L_x_253:
[----:B0-----:R-:W2:Y:S01]  /*16a10*/  LDL.LU R5, [R1+0x200] ;  /* 0x0002000001057983 */ /* 0x001ea20000300800 */
[----:B-----5:R-:W-:Y:S01]  /*16a20*/  LOP3.LUT R4, R4, 0xff, RZ, 0xc0, !PT ;  /* 0x000000ff04047812 */ /* 0x020fe200078ec0ff */
[----:B------:R-:W-:Y:S01]  /*16a30*/  BSSY B1, `(.L_x_255) ;  /* 0x000000b000017945 */ /* 0x000fe20003800000 */
[----:B------:R-:W-:Y:S02]  /*16a40*/  ISETP.LT.OR P3, PT, R0, 0xd9, !P0 ;  /* 0x000000d90000780c */ /* 0x000fe40004761670 */
[----:B------:R-:W-:-:S05]  /*16a50*/  F2FP.F16.E5M2.UNPACK_B R4, R4 ;  /* 0x00000004ff04723e */ /* 0x000fca00020004ff */
[----:B------:R-:W-:-:S05]  /*16a60*/  HADD2.F32 R4, -RZ, R4.H0_H0 ;  /* 0x20000004ff047230 */ /* 0x000fca0000004100 */
[----:B------:R-:W-:-:S04]  /*16a70*/  FMUL R4, R4, UR21 ;  /* 0x0000001504047c20 */ /* 0x000fc80008400000 */
[----:B--2---:R-:W-:-:S05]  /*16a80*/  FFMA R4, R5, UR20, R4 ;  /* 0x0000001405047c23 */ /* 0x004fca0008000004 */
[----:B------:R-:W-:Y:S02]  /*16a90*/  F2FP.SATFINITE.E5M2.F32.PACK_AB_MERGE_C R5, RZ, R4, RZ ;  /* 0x00000004ff05723e */ /* 0x000fe400048060ff */
[----:B------:R-:W-:-:S03]  /*16aa0*/  PRMT R4, RZ, 0x7610, R4 ;  /* 0x00007610ff047816 */ /* 0x000fc60000000004 */
[----:B------:R0:W-:Y:S01]  /*16ab0*/  @!P2 STG.E.U8 desc[UR14][R26.64+0xd1], R5 ;  /* 0x0000d1051a00a986 */ /* 0x0001e2000c10110e */
[----:B------:R-:W-:Y:S05]  /*16ac0*/  @P3 BRA `(.L_x_256) ;  /* 0x0000000000043947 */ /* 0x000fea0003800000 */
[----:B------:R2:W5:Y:S02]  /*16ad0*/  LDG.E.U8 R4, desc[UR14][R32.64+0xd8] ;  /* 0x0000d80e20047981 */ /* 0x000564000c1e1100 */
.L_x_256:
[----:B------:R-:W-:Y:S05]  /*16ae0*/  BSYNC B1 ;  /* 0x0000000000017941 */ /* 0x000fea0003800000 */
.L_x_255:
[----:B0-----:R-:W3:Y:S01]  /*16af0*/  LDL.LU R5, [R1+0x204] ;  /* 0x0002040001057983 */ /* 0x001ee20000300800 */
[----:B-----5:R-:W-:Y:S01]  /*16b00*/  LOP3.LUT R4, R4, 0xff, RZ, 0xc0, !PT ;  /* 0x000000ff04047812 */ /* 0x020fe200078ec0ff */
[----:B------:R-:W-:Y:S01]  /*16b10*/  BSSY B1, `(.L_x_257) ;  /* 0x000000b000017945 */ /* 0x000fe20003800000 */
[----:B------:R-:W-:Y:S02]  /*16b20*/  ISETP.LT.OR P2, PT, R0, 0xda, !P0 ;  /* 0x000000da0000780c */ /* 0x000fe40004741670 */
[----:B------:R-:W-:-:S05]  /*16b30*/  F2FP.F16.E5M2.UNPACK_B R4, R4 ;  /* 0x00000004ff04723e */ /* 0x000fca00020004ff */
[----:B------:R-:W-:-:S05]  /*16b40*/  HADD2.F32 R4, -RZ, R4.H0_H0 ;  /* 0x20000004ff047230 */ /* 0x000fca0000004100 */
[----:B------:R-:W-:-:S04]  /*16b50*/  FMUL R4, R4, UR21 ;  /* 0x0000001504047c20 */ /* 0x000fc80008400000 */
[----:B---3--:R-:W-:-:S05]  /*16b60*/  FFMA R4, R5, UR20, R4 ;  /* 0x0000001405047c23 */ /* 0x008fca0008000004 */
[----:B------:R-:W-:Y:S02]  /*16b70*/  F2FP.SATFINITE.E5M2.F32.PACK_AB_MERGE_C R5, RZ, R4, RZ ;  /* 0x00000004ff05723e */ /* 0x000fe400048060ff */
[----:B------:R-:W-:-:S03]  /*16b80*/  PRMT R4, RZ, 0x7610, R4 ;  /* 0x00007610ff047816 */ /* 0x000fc60000000004 */
[----:B------:R0:W-:Y:S01]  /*16b90*/  @!P3 STG.E.U8 desc[UR14][R24.64+0xd8], R5 ;  /* 0x0000d8051800b986 */ /* 0x0001e2000c10110e */
[----:B------:R-:W-:Y:S05]  /*16ba0*/  @P2 BRA `(.L_x_258) ;  /* 0x0000000000042947 */ /* 0x000fea0003800000 */
[----:B------:R3:W5:Y:S02]  /*16bb0*/  LDG.E.U8 R4, desc[UR14][R32.64+0xd9] ;  /* 0x0000d90e20047981 */ /* 0x000764000c1e1100 */
.L_x_258:
[----:B------:R-:W-:Y:S05]  /*16bc0*/  BSYNC B1 ;  /* 0x0000000000017941 */ /* 0x000fea0003800000 */
.L_x_257:
        /* <DEDUP_REMOVED lines=13> */
.L_x_260:
[----:B------:R-:W-:Y:S05]  /*16ca0*/  BSYNC B1 ;  /* 0x0000000000017941 */ /* 0x000fea0003800000 */
.L_x_259:
        /* <DEDUP_REMOVED lines=13> */
.L_x_262:
[----:B------:R-:W-:Y:S05]  /*16d80*/  BSYNC B1 ;  /* 0x0000000000017941 */ /* 0x000fea0003800000 */
.L_x_261:
        /* <DEDUP_REMOVED lines=13> */
.L_x_264:
[----:B------:R-:W-:Y:S05]  /*16e60*/  BSYNC B1 ;  /* 0x0000000000017941 */ /* 0x000fea0003800000 */
.L_x_263:
        /* <DEDUP_REMOVED lines=13> */
.L_x_266:
[----:B------:R-:W-:Y:S05]  /*16f40*/  BSYNC B1 ;  /* 0x0000000000017941 */ /* 0x000fea0003800000 */
.L_x_265:
        /* <DEDUP_REMOVED lines=13> */
.L_x_268:
[----:B------:R-:W-:Y:S05]  /*17020*/  BSYNC B1 ;  /* 0x0000000000017941 */ /* 0x000fea0003800000 */
.L_x_267:
        /* <DEDUP_REMOVED lines=13> */
.L_x_270:
[----:B------:R-:W-:Y:S05]  /*17100*/  BSYNC B1 ;  /* 0x0000000000017941 */ /* 0x000fea0003800000 */
.L_x_269:
        /* <DEDUP_REMOVED lines=13> */
.L_x_272:
[----:B------:R-:W-:Y:S05]  /*171e0*/  BSYNC B1 ;  /* 0x0000000000017941 */ /* 0x000fea0003800000 */
.L_x_271:
        /* <DEDUP_REMOVED lines=13> */
.L_x_274:
[----:B------:R-:W-:Y:S05]  /*172c0*/  BSYNC B1 ;  /* 0x0000000000017941 */ /* 0x000fea0003800000 */
.L_x_273:
        /* <DEDUP_REMOVED lines=13> */
.L_x_276:
[----:B------:R-:W-:Y:S05]  /*173a0*/  BSYNC B1 ;  /* 0x0000000000017941 */ /* 0x000fea0003800000 */
.L_x_275:
        /* <DEDUP_REMOVED lines=13> */
.L_x_278:
[----:B------:R-:W-:Y:S05]  /*17480*/  BSYNC B1 ;  /* 0x0000000000017941 */ /* 0x000fea0003800000 */
.L_x_277:
        /* <DEDUP_REMOVED lines=13> */
.L_x_280:
[----:B------:R-:W-:Y:S05]  /*17560*/  BSYNC B1 ;  /* 0x0000000000017941 */ /* 0x000fea0003800000 */
.L_x_279:
        /* <DEDUP_REMOVED lines=13> */
.L_x_282:
[----:B------:R-:W-:Y:S05]  /*17640*/  BSYNC B1 ;  /* 0x0000000000017941 */ /* 0x000fea0003800000 */
.L_x_281:
        /* <DEDUP_REMOVED lines=13> */
.L_x_284:
[----:B------:R-:W-:Y:S05]  /*17720*/  BSYNC B1 ;  /* 0x0000000000017941 */ /* 0x000fea0003800000 */
.L_x_283:
        /* <DEDUP_REMOVED lines=13> */
.L_x_286:
[----:B------:R-:W-:Y:S05]  /*17800*/  BSYNC B1 ;  /* 0x0000000000017941 */ /* 0x000fea0003800000 */
.L_x_285:
        /* <DEDUP_REMOVED lines=13> */
.L_x_288:
[----:B------:R-:W-:Y:S05]  /*178e0*/  BSYNC B1 ;  /* 0x0000000000017941 */ /* 0x000fea0003800000 */
.L_x_287:
        /* <DEDUP_REMOVED lines=13> */
.L_x_290:
[----:B------:R-:W-:Y:S05]  /*179c0*/  BSYNC B1 ;  /* 0x0000000000017941 */ /* 0x000fea0003800000 */
.L_x_289:
        /* <DEDUP_REMOVED lines=13> */
.L_x_292:
[----:B------:R-:W-:Y:S05]  /*17aa0*/  BSYNC B1 ;  /* 0x0000000000017941 */ /* 0x000fea0003800000 */
.L_x_291:
        /* <DEDUP_REMOVED lines=13> */
.L_x_294:
[----:B------:R-:W-:Y:S05]  /*17b80*/  BSYNC B1 ;  /* 0x0000000000017941 */ /* 0x000fea0003800000 */
.L_x_293:
[----:B------:R-:W2:Y:S01]  /*17b90*/  LDL.LU R7, [R1+0x250] ;  /* 0x0002500001077983 */ /* 0x000ea20000300800 */
[----:B-----5:R-:W-:Y:S01]  /*17ba0*/  LOP3.LUT R4, R4, 0xff, RZ, 0xc0, !PT ;  /* 0x000000ff04047812 */ /* 0x020fe200078ec0ff */
[----:B------:R-:W-:Y:S01]  /*17bb0*/  BSSY B1, `(.L_x_295) ;  /* 0x0000013000017945 */ /* 0x000fe20003800000 */
[----:B0-----:R-:W-:Y:S02]  /*17bc0*/  IADD3 R5, P0, R35, 0x80, RZ ;  /* 0x0000008023057810 */ /* 0x001fe40007f1e0ff */
[----:B------:R-:W-:-:S03]  /*17bd0*/  F2FP.F16.E5M2.UNPACK_B R4, R4 ;  /* 0x00000004ff04723e */ /* 0x000fc600020004ff */
[----:B--234-:R-:W-:Y:S01]  /*17be0*/  IMAD.X R2, RZ, RZ, R37, P0 ;  /* 0x000000ffff027224 */ /* 0x01cfe200000e0625 */
[----:B------:R-:W-:Y:S01]  /*17bf0*/  ISETP.GE.AND P0, PT, R34, 0x81, PT ;  /* 0x000000812200780c */ /* 0x000fe20003f06270 */
[----:B------:R-:W-:Y:S02]  /*17c00*/  HADD2.F32 R4, -RZ, R4.H0_H0 ;  /* 0x20000004ff047230 */ /* 0x000fe40000004100 */
[----:B------:R-:W-:Y:S01]  /*17c10*/  IMAD R6, R2, UR6, RZ ;  /* 0x0000000602067c24 */ /* 0x000fe2000f8e02ff */
[----:B------:R-:W-:Y:S01]  /*17c20*/  ISETP.LT.OR P3, PT, R0, 0x1, !P0 ;  /* 0x000000010000780c */ /* 0x000fe20004761670 */
[----:B------:R-:W-:-:S04]  /*17c30*/  IMAD.WIDE.U32 R2, R5, UR6, R38 ;  /* 0x0000000605027c25 */ /* 0x000fc8000f8e0026 */
[----:B------:R-:W-:Y:S01]  /*17c40*/  FMUL R4, R4, UR21 ;  /* 0x0000001504047c20 */ /* 0x000fe20008400000 */
[----:B------:R-:W-:Y:S01]  /*17c50*/  IMAD R5, R5, UR7, R6 ;  /* 0x0000000705057c24 */ /* 0x000fe2000f8e0206 */
[----:B------:R-:W-:-:S04]  /*17c60*/  IADD3 R2, P2, R2, UR10, RZ ;  /* 0x0000000a02027c10 */ /* 0x000fc8000ff5e0ff */
[----:B------:R-:W-:Y:S01]  /*17c70*/  IADD3.X R3, R3, UR11, R5, P2, !PT ;  /* 0x0000000b03037c10 */ /* 0x000fe200097fe405 */
[----:B------:R-:W-:-:S05]  /*17c80*/  FFMA R4, R7, UR20, R4 ;  /* 0x0000001407047c23 */ /* 0x000fca0008000004 */
[----:B------:R-:W-:Y:S02]  /*17c90*/  F2FP.SATFINITE.E5M2.F32.PACK_AB_MERGE_C R7, RZ, R4, RZ ;  /* 0x00000004ff07723e */ /* 0x000fe400048060ff */
[----:B------:R-:W-:-:S03]  /*17ca0*/  PRMT R4, RZ, 0x7610, R4 ;  /* 0x00007610ff047816 */ /* 0x000fc60000000004 */
[----:B------:R0:W-:Y:S01]  /*17cb0*/  @!P1 STG.E.U8 desc[UR14][R26.64+0xf9], R7 ;  /* 0x0000f9071a009986 */ /* 0x0001e2000c10110e */
[----:B------:R-:W-:Y:S05]  /*17cc0*/  @P3 BRA `(.L_x_296) ;  /* 0x0000000000043947 */ /* 0x000fea0003800000 */
[----:B------:R2:W5:Y:S02]  /*17cd0*/  LDG.E.U8 R4, desc[UR14][R2.64] ;  /* 0x0000000e02047981 */ /* 0x000564000c1e1100 */
.L_x_296:
[----:B------:R-:W-:Y:S05]  /*17ce0*/  BSYNC B1 ;  /* 0x0000000000017941 */ /* 0x000fea0003800000 */
.L_x_295:
[----:B------:R-:W3:Y:S01]  /*17cf0*/  LDL.LU R5, [R1+0x254] ;  /* 0x0002540001057983 */ /* 0x000ee20000300800 */
        /* <DEDUP_REMOVED lines=12> */
.L_x_298:
[----:B------:R-:W-:Y:S05]  /*17dc0*/  BSYNC B1 ;  /* 0x0000000000017941 */ /* 0x000fea0003800000 */
.L_x_297:
[----:B---3--:R-:W3:Y:S01]  /*17dd0*/  LDL.LU R5, [R1+0x258] ;  /* 0x0002580001057983 */ /* 0x008ee20000300800 */
[----:B-----5:R-:W-:Y:S01]  /*17de0*/  LOP3.LUT R4, R4, 0xff, RZ, 0xc0, !PT ;  /* 0x000000ff04047812 */ /* 0x020fe200078ec0ff */
[----:B------:R-:W-:Y:S01]  /*17df0*/  BSSY B1, `(.L_x_299) ;  /* 0x0000013000017945 */ /* 0x000fe20003800000 */
[----:B------:R-:W-:Y:S02]  /*17e00*/  IADD3 R35, P1, R35, 0x88, RZ ;  /* 0x0000008823237810 */ /* 0x000fe40007f3e0ff */
[----:B------:R-:W-:Y:S02]  /*17e10*/  F2FP.F16.E5M2.UNPACK_B R4, R4 ;  /* 0x00000004ff04723e */ /* 0x000fe400020004ff */
[----:B------:R-:W-:Y:S01]  /*17e20*/  PRMT R6, RZ, 0x7610, R6 ;  /* 0x00007610ff067816 */ /* 0x000fe20000000006 */
[----:B------:R-:W-:Y:S01]  /*17e30*/  IMAD.X R36, RZ, RZ, R37, P1 ;  /* 0x000000ffff247224 */ /* 0x000fe200008e0625 */
[----:B------:R-:W-:Y:S01]  /*17e40*/  ISETP.GE.AND P1, PT, R34, 0x89, PT ;  /* 0x000000892200780c */ /* 0x000fe20003f26270 */
[----:B------:R-:W-:-:S02]  /*17e50*/  HADD2.F32 R4, -RZ, R4.H0_H0 ;  /* 0x20000004ff047230 */ /* 0x000fc40000004100 */
[----:B------:R-:W-:Y:S01]  /*17e60*/  IMAD R36, R36, UR6, RZ ;  /* 0x0000000624247c24 */ /* 0x000fe2000f8e02ff */
[----:B------:R-:W-:Y:S01]  /*17e70*/  ISETP.LT.OR P5, PT, R0, 0x1, !P1 ;  /* 0x000000010000780c */ /* 0x000fe20004fa1670 */
[----:B------:R-:W-:-:S04]  /*17e80*/  IMAD.WIDE.U32 R38, R35, UR6, R38 ;  /* 0x0000000623267c25 */ /* 0x000fc8000f8e0026 */
[----:B------:R-:W-:Y:S01]  /*17e90*/  FMUL R4, R4, UR21 ;  /* 0x0000001504047c20 */ /* 0x000fe20008400000 */
[----:B------:R-:W-:-:S03]  /*17ea0*/  IMAD R35, R35, UR7, R36 ;  /* 0x0000000723237c24 */ /* 0x000fc6000f8e0224 */
[----:B---3--:R-:W-:Y:S01]  /*17eb0*/  FFMA R5, R5, UR20, R4 ;  /* 0x0000001405057c23 */ /* 0x008fe20008000004 */
[----:B------:R-:W-:-:S04]  /*17ec0*/  IADD3 R4, P3, R38, UR10, RZ ;  /* 0x0000000a26047c10 */ /* 0x000fc8000ff7e0ff */
[----:B0-----:R-:W-:Y:S02]  /*17ed0*/  F2FP.SATFINITE.E5M2.F32.PACK_AB_MERGE_C R7, RZ, R5, RZ ;  /* 0x00000005ff07723e */ /* 0x001fe400048060ff */
[----:B------:R-:W-:-:S03]  /*17ee0*/  IADD3.X R5, R39, UR11, R35, P3, !PT ;  /* 0x0000000b27057c10 */ /* 0x000fc60009ffe423 */
[----:B------:R0:W-:Y:S01]  /*17ef0*/  @!P2 STG.E.U8 desc[UR14][R30.64+0x1], R7 ;  /* 0x000001071e00a986 */ /* 0x0001e2000c10110e */
[----:B------:R-:W-:Y:S05]  /*17f00*/  @P5 BRA `(.L_x_300) ;  /* 0x0000000000045947 */ /* 0x000fea0003800000 */
[----:B------:R3:W5:Y:S02]  /*17f10*/  LDG.E.U8 R6, desc[UR14][R4.64] ;  /* 0x0000000e04067981 */ /* 0x000764000c1e1100 */
.L_x_300:
[----:B------:R-:W-:Y:S05]  /*17f20*/  BSYNC B1 ;  /* 0x0000000000017941 */ /* 0x000fea0003800000 */
.L_x_299:
        /* <DEDUP_REMOVED lines=13> */
.L_x_302:
[----:B------:R-:W-:Y:S05]  /*18000*/  BSYNC B1 ;  /* 0x0000000000017941 */ /* 0x000fea0003800000 */
.L_x_301:
        /* <DEDUP_REMOVED lines=13> */
.L_x_304:
[----:B------:R-:W-:Y:S05]  /*180e0*/  BSYNC B1 ;  /* 0x0000000000017941 */ /* 0x000fea0003800000 */
.L_x_303:
        /* <DEDUP_REMOVED lines=13> */
.L_x_306:
[----:B------:R-:W-:Y:S05]  /*181c0*/  BSYNC B1 ;  /* 0x0000000000017941 */ /* 0x000fea0003800000 */
.L_x_305:
        /* <DEDUP_REMOVED lines=13> */
.L_x_308:
[----:B------:R-:W-:Y:S05]  /*182a0*/  BSYNC B1 ;  /* 0x0000000000017941 */ /* 0x000fea0003800000 */
.L_x_307:
        /* <DEDUP_REMOVED lines=13> */
.L_x_310:
[----:B------:R-:W-:Y:S05]  /*18380*/  BSYNC B1 ;  /* 0x0000000000017941 */ /* 0x000fea0003800000 */
.L_x_309:
        /* <DEDUP_REMOVED lines=13> */
.L_x_312:
[----:B------:R-:W-:Y:S05]  /*18460*/  BSYNC B1 ;  /* 0x0000000000017941 */ /* 0x000fea0003800000 */
.L_x_311:
        /* <DEDUP_REMOVED lines=13> */
.L_x_314:
[----:B------:R-:W-:Y:S05]  /*18540*/  BSYNC B1 ;  /* 0x0000000000017941 */ /* 0x000fea0003800000 */
.L_x_313:
        /* <DEDUP_REMOVED lines=13> */
.L_x_316:
[----:B------:R-:W-:Y:S05]  /*18620*/  BSYNC B1 ;  /* 0x0000000000017941 */ /* 0x000fea0003800000 */
.L_x_315:
        /* <DEDUP_REMOVED lines=13> */
.L_x_318:
[----:B------:R-:W-:Y:S05]  /*18700*/  BSYNC B1 ;  /* 0x0000000000017941 */ /* 0x000fea0003800000 */
.L_x_317:
        /* <DEDUP_REMOVED lines=13> */
.L_x_320:
[----:B------:R-:W-:Y:S05]  /*187e0*/  BSYNC B1 ;  /* 0x0000000000017941 */ /* 0x000fea0003800000 */
.L_x_319:
        /* <DEDUP_REMOVED lines=13> */
.L_x_322:
[----:B------:R-:W-:Y:S05]  /*188c0*/  BSYNC B1 ;  /* 0x0000000000017941 */ /* 0x000fea0003800000 */
.L_x_321:
        /* <DEDUP_REMOVED lines=13> */
.L_x_324:
[----:B------:R-:W-:Y:S05]  /*189a0*/  BSYNC B1 ;  /* 0x0000000000017941 */ /* 0x000fea0003800000 */
.L_x_323:
        /* <DEDUP_REMOVED lines=13> */
.L_x_326:
[----:B------:R-:W-:Y:S05]  /*18a80*/  BSYNC B1 ;  /* 0x0000000000017941 */ /* 0x000fea0003800000 */
.L_x_325:
        /* <DEDUP_REMOVED lines=13> */
.L_x_328:
[----:B------:R-:W-:Y:S05]  /*18b60*/  BSYNC B1 ;  /* 0x0000000000017941 */ /* 0x000fea0003800000 */
.L_x_327:
        /* <DEDUP_REMOVED lines=13> */
.L_x_330:
[----:B------:R-:W-:Y:S05]  /*18c40*/  BSYNC B1 ;  /* 0x0000000000017941 */ /* 0x000fea0003800000 */
.L_x_329:
        /* <DEDUP_REMOVED lines=13> */
.L_x_332:
[----:B------:R-:W-:Y:S05]  /*18d20*/  BSYNC B1 ;  /* 0x0000000000017941 */ /* 0x000fea0003800000 */
.L_x_331:
        /* <DEDUP_REMOVED lines=13> */
.L_x_334:
[----:B------:R-:W-:Y:S05]  /*18e00*/  BSYNC B1 ;  /* 0x0000000000017941 */ /* 0x000fea0003800000 */
.L_x_333:
        /* <DEDUP_REMOVED lines=13> */
.L_x_336:
[----:B------:R-:W-:Y:S05]  /*18ee0*/  BSYNC B1 ;  /* 0x0000000000017941 */ /* 0x000fea0003800000 */
.L_x_335:
        /* <DEDUP_REMOVED lines=13> */
.L_x_338:
[----:B------:R-:W-:Y:S05]  /*18fc0*/  BSYNC B1 ;  /* 0x0000000000017941 */ /* 0x000fea0003800000 */
.L_x_337:
        /* <DEDUP_REMOVED lines=13> */
.L_x_340:
[----:B------:R-:W-:Y:S05]  /*190a0*/  BSYNC B1 ;  /* 0x0000000000017941 */ /* 0x000fea0003800000 */
.L_x_339:
        /* <DEDUP_REMOVED lines=13> */
.L_x_342:
[----:B------:R-:W-:Y:S05]  /*19180*/  BSYNC B1 ;  /* 0x0000000000017941 */ /* 0x000fea0003800000 */
.L_x_341:
        /* <DEDUP_REMOVED lines=13> */
.L_x_344:
[----:B------:R-:W-:Y:S05]  /*19260*/  BSYNC B1 ;  /* 0x0000000000017941 */ /* 0x000fea0003800000 */
.L_x_343:
        /* <DEDUP_REMOVED lines=13> */
.L_x_346:
[----:B------:R-:W-:Y:S05]  /*19340*/  BSYNC B1 ;  /* 0x0000000000017941 */ /* 0x000fea0003800000 */
.L_x_345:
        /* <DEDUP_REMOVED lines=13> */
.L_x_348:
[----:B------:R-:W-:Y:S05]  /*19420*/  BSYNC B1 ;  /* 0x0000000000017941 */ /* 0x000fea0003800000 */
.L_x_347:
        /* <DEDUP_REMOVED lines=13> */
.L_x_350:
[----:B------:R-:W-:Y:S05]  /*19500*/  BSYNC B1 ;  /* 0x0000000000017941 */ /* 0x000fea0003800000 */
.L_x_349:
        /* <DEDUP_REMOVED lines=13> */
.L_x_352:
[----:B------:R-:W-:Y:S05]  /*195e0*/  BSYNC B1 ;  /* 0x0000000000017941 */ /* 0x000fea0003800000 */
.L_x_351:
        /* <DEDUP_REMOVED lines=13> */
.L_x_354:
[----:B------:R-:W-:Y:S05]  /*196c0*/  BSYNC B1 ;  /* 0x0000000000017941 */ /* 0x000fea0003800000 */
.L_x_353:
        /* <DEDUP_REMOVED lines=13> */
.L_x_356:
[----:B------:R-:W-:Y:S05]  /*197a0*/  BSYNC B1 ;  /* 0x0000000000017941 */ /* 0x000fea0003800000 */
.L_x_355:
        /* <DEDUP_REMOVED lines=13> */
.L_x_358:
[----:B------:R-:W-:Y:S05]  /*19880*/  BSYNC B1 ;  /* 0x0000000000017941 */ /* 0x000fea0003800000 */
.L_x_357:
        /* <DEDUP_REMOVED lines=13> */
.L_x_360:
[----:B------:R-:W-:Y:S05]  /*19960*/  BSYNC B1 ;  /* 0x0000000000017941 */ /* 0x000fea0003800000 */
.L_x_359:
        /* <DEDUP_REMOVED lines=13> */
.L_x_362:
[----:B------:R-:W-:Y:S05]  /*19a40*/  BSYNC B1 ;  /* 0x0000000000017941 */ /* 0x000fea0003800000 */
.L_x_361:
        /* <DEDUP_REMOVED lines=13> */
.L_x_364:
[----:B------:R-:W-:Y:S05]  /*19b20*/  BSYNC B1 ;  /* 0x0000000000017941 */ /* 0x000fea0003800000 */
.L_x_363:
        /* <DEDUP_REMOVED lines=13> */
.L_x_366:
[----:B------:R-:W-:Y:S05]  /*19c00*/  BSYNC B1 ;  /* 0x0000000000017941 */ /* 0x000fea0003800000 */
.L_x_365:
        /* <DEDUP_REMOVED lines=13> */
.L_x_368:
[----:B------:R-:W-:Y:S05]  /*19ce0*/  BSYNC B1 ;  /* 0x0000000000017941 */ /* 0x000fea0003800000 */
.L_x_367:
        /* <DEDUP_REMOVED lines=13> */
.L_x_370:
[----:B------:R-:W-:Y:S05]  /*19dc0*/  BSYNC B1 ;  /* 0x0000000000017941 */ /* 0x000fea0003800000 */
.L_x_369:
        /* <DEDUP_REMOVED lines=13> */
.L_x_372:
[----:B------:R-:W-:Y:S05]  /*19ea0*/  BSYNC B1 ;  /* 0x0000000000017941 */ /* 0x000fea0003800000 */
.L_x_371:
        /* <DEDUP_REMOVED lines=13> */
.L_x_374:
[----:B------:R-:W-:Y:S05]  /*19f80*/  BSYNC B1 ;  /* 0x0000000000017941 */ /* 0x000fea0003800000 */
.L_x_373:
        /* <DEDUP_REMOVED lines=13> */
.L_x_376:
[----:B------:R-:W-:Y:S05]  /*1a060*/  BSYNC B1 ;  /* 0x0000000000017941 */ /* 0x000fea0003800000 */
.L_x_375:
        /* <DEDUP_REMOVED lines=13> */
.L_x_378:
[----:B------:R-:W-:Y:S05]  /*1a140*/  BSYNC B1 ;  /* 0x0000000000017941 */ /* 0x000fea0003800000 */
.L_x_377:
        /* <DEDUP_REMOVED lines=13> */
.L_x_380:
[----:B------:R-:W-:Y:S05]  /*1a220*/  BSYNC B1 ;  /* 0x0000000000017941 */ /* 0x000fea0003800000 */
.L_x_379:
        /* <DEDUP_REMOVED lines=13> */
.L_x_382:
[----:B------:R-:W-:Y:S05]  /*1a300*/  BSYNC B1 ;  /* 0x0000000000017941 */ /* 0x000fea0003800000 */
.L_x_381:
        /* <DEDUP_REMOVED lines=13> */
.L_x_384:
[----:B------:R-:W-:Y:S05]  /*1a3e0*/  BSYNC B1 ;  /* 0x0000000000017941 */ /* 0x000fea0003800000 */
.L_x_383:
        /* <DEDUP_REMOVED lines=13> */
.L_x_386:
[----:B------:R-:W-:Y:S05]  /*1a4c0*/  BSYNC B1 ;  /* 0x0000000000017941 */ /* 0x000fea0003800000 */
.L_x_385:
        /* <DEDUP_REMOVED lines=13> */
.L_x_388:
[----:B------:R-:W-:Y:S05]  /*1a5a0*/  BSYNC B1 ;  /* 0x0000000000017941 */ /* 0x000fea0003800000 */
.L_x_387:
        /* <DEDUP_REMOVED lines=13> */
.L_x_390:
[----:B------:R-:W-:Y:S05]  /*1a680*/  BSYNC B1 ;  /* 0x0000000000017941 */ /* 0x000fea0003800000 */
.L_x_389:
        /* <DEDUP_REMOVED lines=13> */
.L_x_392:
[----:B------:R-:W-:Y:S05]  /*1a760*/  BSYNC B1 ;  /* 0x0000000000017941 */ /* 0x000fea0003800000 */
.L_x_391:
        /* <DEDUP_REMOVED lines=13> */
.L_x_394:
[----:B------:R-:W-:Y:S05]  /*1a840*/  BSYNC B1 ;  /* 0x0000000000017941 */ /* 0x000fea0003800000 */
.L_x_393:
        /* <DEDUP_REMOVED lines=13> */
.L_x_396:
[----:B------:R-:W-:Y:S05]  /*1a920*/  BSYNC B1 ;  /* 0x0000000000017941 */ /* 0x000fea0003800000 */
.L_x_395:
        /* <DEDUP_REMOVED lines=13> */
.L_x_398:
[----:B------:R-:W-:Y:S05]  /*1aa00*/  BSYNC B1 ;  /* 0x0000000000017941 */ /* 0x000fea0003800000 */
.L_x_397:
        /* <DEDUP_REMOVED lines=13> */
.L_x_400:
[----:B------:R-:W-:Y:S05]  /*1aae0*/  BSYNC B1 ;  /* 0x0000000000017941 */ /* 0x000fea0003800000 */
.L_x_399:
        /* <DEDUP_REMOVED lines=13> */
.L_x_402:
[----:B------:R-:W-:Y:S05]  /*1abc0*/  BSYNC B1 ;  /* 0x0000000000017941 */ /* 0x000fea0003800000 */
.L_x_401:
        /* <DEDUP_REMOVED lines=13> */
.L_x_404:
[----:B------:R-:W-:Y:S05]  /*1aca0*/  BSYNC B1 ;  /* 0x0000000000017941 */ /* 0x000fea0003800000 */
.L_x_403:
        /* <DEDUP_REMOVED lines=13> */
.L_x_406:
[----:B------:R-:W-:Y:S05]  /*1ad80*/  BSYNC B1 ;  /* 0x0000000000017941 */ /* 0x000fea0003800000 */
.L_x_405:
        /* <DEDUP_REMOVED lines=13> */
.L_x_408:
[----:B------:R-:W-:Y:S05]  /*1ae60*/  BSYNC B1 ;  /* 0x0000000000017941 */ /* 0x000fea0003800000 */
.L_x_407:
        /* <DEDUP_REMOVED lines=13> */
.L_x_410:
[----:B------:R-:W-:Y:S05]  /*1af40*/  BSYNC B1 ;  /* 0x0000000000017941 */ /* 0x000fea0003800000 */
.L_x_409:
        /* <DEDUP_REMOVED lines=13> */
.L_x_412:
[----:B------:R-:W-:Y:S05]  /*1b020*/  BSYNC B1 ;  /* 0x0000000000017941 */ /* 0x000fea0003800000 */
.L_x_411:
        /* <DEDUP_REMOVED lines=13> */
.L_x_414:
[----:B------:R-:W-:Y:S05]  /*1b100*/  BSYNC B1 ;  /* 0x0000000000017941 */ /* 0x000fea0003800000 */
.L_x_413:
        /* <DEDUP_REMOVED lines=13> */
.L_x_416:
[----:B------:R-:W-:Y:S05]  /*1b1e0*/  BSYNC B1 ;  /* 0x0000000000017941 */ /* 0x000fea0003800000 */
.L_x_415:
        /* <DEDUP_REMOVED lines=13> */
.L_x_418:
[----:B------:R-:W-:Y:S05]  /*1b2c0*/  BSYNC B1 ;  /* 0x0000000000017941 */ /* 0x000fea0003800000 */
.L_x_417:
        /* <DEDUP_REMOVED lines=13> */
.L_x_420:
[----:B------:R-:W-:Y:S05]  /*1b3a0*/  BSYNC B1 ;  /* 0x0000000000017941 */ /* 0x000fea0003800000 */
.L_x_419:
        /* <DEDUP_REMOVED lines=13> */
.L_x_422:
[----:B------:R-:W-:Y:S05]  /*1b480*/  BSYNC B1 ;  /* 0x0000000000017941 */ /* 0x000fea0003800000 */
.L_x_421:
        /* <DEDUP_REMOVED lines=13> */
.L_x_424:
[----:B------:R-:W-:Y:S05]  /*1b560*/  BSYNC B1 ;  /* 0x0000000000017941 */ /* 0x000fea0003800000 */
.L_x_423:
        /* <DEDUP_REMOVED lines=13> */
.L_x_426:
[----:B------:R-:W-:Y:S05]  /*1b640*/  BSYNC B1 ;  /* 0x0000000000017941 */ /* 0x000fea0003800000 */
.L_x_425:
        /* <DEDUP_REMOVED lines=13> */
.L_x_428:
[----:B------:R-:W-:Y:S05]  /*1b720*/  BSYNC B1 ;  /* 0x0000000000017941 */ /* 0x000fea0003800000 */
.L_x_427:
        /* <DEDUP_REMOVED lines=13> */
.L_x_430:
[----:B------:R-:W-:Y:S05]  /*1b800*/  BSYNC B1 ;  /* 0x0000000000017941 */ /* 0x000fea0003800000 */
.L_x_429:
        /* <DEDUP_REMOVED lines=13> */
.L_x_432:
[----:B------:R-:W-:Y:S05]  /*1b8e0*/  BSYNC B1 ;  /* 0x0000000000017941 */ /* 0x000fea0003800000 */
.L_x_431:
        /* <DEDUP_REMOVED lines=13> */
.L_x_434:
[----:B------:R-:W-:Y:S05]  /*1b9c0*/  BSYNC B1 ;  /* 0x0000000000017941 */ /* 0x000fea0003800000 */
.L_x_433:
        /* <DEDUP_REMOVED lines=13> */
.L_x_436:
[----:B------:R-:W-:Y:S05]  /*1baa0*/  BSYNC B1 ;  /* 0x0000000000017941 */ /* 0x000fea0003800000 */
.L_x_435:
        /* <DEDUP_REMOVED lines=13> */
.L_x_438:
[----:B------:R-:W-:Y:S05]  /*1bb80*/  BSYNC B1 ;  /* 0x0000000000017941 */ /* 0x000fea0003800000 */
.L_x_437:
        /* <DEDUP_REMOVED lines=13> */
.L_x_440:
[----:B------:R-:W-:Y:S05]  /*1bc60*/  BSYNC B1 ;  /* 0x0000000000017941 */ /* 0x000fea0003800000 */
.L_x_439:
        /* <DEDUP_REMOVED lines=13> */
.L_x_442:
[----:B------:R-:W-:Y:S05]  /*1bd40*/  BSYNC B1 ;  /* 0x0000000000017941 */ /* 0x000fea0003800000 */
.L_x_441:
        /* <DEDUP_REMOVED lines=13> */
.L_x_444:
[----:B------:R-:W-:Y:S05]  /*1be20*/  BSYNC B1 ;  /* 0x0000000000017941 */ /* 0x000fea0003800000 */
.L_x_443:
        /* <DEDUP_REMOVED lines=13> */
.L_x_446:
[----:B------:R-:W-:Y:S05]  /*1bf00*/  BSYNC B1 ;  /* 0x0000000000017941 */ /* 0x000fea0003800000 */
.L_x_445:
        /* <DEDUP_REMOVED lines=13> */
.L_x_448:
[----:B------:R-:W-:Y:S05]  /*1bfe0*/  BSYNC B1 ;  /* 0x0000000000017941 */ /* 0x000fea0003800000 */
.L_x_447:
        /* <DEDUP_REMOVED lines=13> */
.L_x_450:
[----:B------:R-:W-:Y:S05]  /*1c0c0*/  BSYNC B1 ;  /* 0x0000000000017941 */ /* 0x000fea0003800000 */
.L_x_449:
        /* <DEDUP_REMOVED lines=13> */
.L_x_452:
[----:B------:R-:W-:Y:S05]  /*1c1a0*/  BSYNC B1 ;  /* 0x0000000000017941 */ /* 0x000fea0003800000 */
.L_x_451:
        /* <DEDUP_REMOVED lines=13> */
.L_x_454:
[----:B------:R-:W-:Y:S05]  /*1c280*/  BSYNC B1 ;  /* 0x0000000000017941 */ /* 0x000fea0003800000 */
.L_x_453:
        /* <DEDUP_REMOVED lines=13> */
.L_x_456:
[----:B------:R-:W-:Y:S05]  /*1c360*/  BSYNC B1 ;  /* 0x0000000000017941 */ /* 0x000fea0003800000 */
.L_x_455:
        /* <DEDUP_REMOVED lines=13> */
.L_x_458:
[----:B------:R-:W-:Y:S05]  /*1c440*/  BSYNC B1 ;  /* 0x0000000000017941 */ /* 0x000fea0003800000 */
.L_x_457:
        /* <DEDUP_REMOVED lines=13> */
.L_x_460:
[----:B------:R-:W-:Y:S05]  /*1c520*/  BSYNC B1 ;  /* 0x0000000000017941 */ /* 0x000fea0003800000 */
.L_x_459:
        /* <DEDUP_REMOVED lines=13> */
.L_x_462:
[----:B------:R-:W-:Y:S05]  /*1c600*/  BSYNC B1 ;  /* 0x0000000000017941 */ /* 0x000fea0003800000 */
.L_x_461:
        /* <DEDUP_REMOVED lines=13> */
.L_x_464:
[----:B------:R-:W-:Y:S05]  /*1c6e0*/  BSYNC B1 ;  /* 0x0000000000017941 */ /* 0x000fea0003800000 */
.L_x_463:
        /* <DEDUP_REMOVED lines=13> */
.L_x_466:
[----:B------:R-:W-:Y:S05]  /*1c7c0*/  BSYNC B1 ;  /* 0x0000000000017941 */ /* 0x000fea0003800000 */
.L_x_465:
        /* <DEDUP_REMOVED lines=13> */
.L_x_468:
[----:B------:R-:W-:Y:S05]  /*1c8a0*/  BSYNC B1 ;  /* 0x0000000000017941 */ /* 0x000fea0003800000 */
.L_x_467:
        /* <DEDUP_REMOVED lines=13> */
.L_x_470:
[----:B------:R-:W-:Y:S05]  /*1c980*/  BSYNC B1 ;  /* 0x0000000000017941 */ /* 0x000fea0003800000 */
.L_x_469:
        /* <DEDUP_REMOVED lines=13> */
.L_x_472:
[----:B------:R-:W-:Y:S05]  /*1ca60*/  BSYNC B1 ;  /* 0x0000000000017941 */ /* 0x000fea0003800000 */
.L_x_471:
        /* <DEDUP_REMOVED lines=13> */
.L_x_474:
[----:B------:R-:W-:Y:S05]  /*1cb40*/  BSYNC B1 ;  /* 0x0000000000017941 */ /* 0x000fea0003800000 */
.L_x_473:
        /* <DEDUP_REMOVED lines=13> */
.L_x_476:
[----:B------:R-:W-:Y:S05]  /*1cc20*/  BSYNC B1 ;  /* 0x0000000000017941 */ /* 0x000fea0003800000 */
.L_x_475:
        /* <DEDUP_REMOVED lines=13> */
.L_x_478:
[----:B------:R-:W-:Y:S05]  /*1cd00*/  BSYNC B1 ;  /* 0x0000000000017941 */ /* 0x000fea0003800000 */
.L_x_477:
        /* <DEDUP_REMOVED lines=13> */
.L_x_480:
[----:B------:R-:W-:Y:S05]  /*1cde0*/  BSYNC B1 ;  /* 0x0000000000017941 */ /* 0x000fea0003800000 */
.L_x_479:
        /* <DEDUP_REMOVED lines=13> */
.L_x_482:
[----:B------:R-:W-:Y:S05]  /*1cec0*/  BSYNC B1 ;  /* 0x0000000000017941 */ /* 0x000fea0003800000 */
.L_x_481:
        /* <DEDUP_REMOVED lines=13> */
.L_x_484:
[----:B------:R-:W-:Y:S05]  /*1cfa0*/  BSYNC B1 ;  /* 0x0000000000017941 */ /* 0x000fea0003800000 */
.L_x_483:
        /* <DEDUP_REMOVED lines=13> */
.L_x_486:
[----:B------:R-:W-:Y:S05]  /*1d080*/  BSYNC B1 ;  /* 0x0000000000017941 */ /* 0x000fea0003800000 */
.L_x_485:
        /* <DEDUP_REMOVED lines=13> */
.L_x_488:
[----:B------:R-:W-:Y:S05]  /*1d160*/  BSYNC B1 ;  /* 0x0000000000017941 */ /* 0x000fea0003800000 */
.L_x_487:
        /* <DEDUP_REMOVED lines=13> */
.L_x_490:
[----:B------:R-:W-:Y:S05]  /*1d240*/  BSYNC B1 ;  /* 0x0000000000017941 */ /* 0x000fea0003800000 */
.L_x_489:
        /* <DEDUP_REMOVED lines=13> */
.L_x_492:
[----:B------:R-:W-:Y:S05]  /*1d320*/  BSYNC B1 ;  /* 0x0000000000017941 */ /* 0x000fea0003800000 */
.L_x_491:
        /* <DEDUP_REMOVED lines=13> */
.L_x_494:
[----:B------:R-:W-:Y:S05]  /*1d400*/  BSYNC B1 ;  /* 0x0000000000017941 */ /* 0x000fea0003800000 */
.L_x_493:
        /* <DEDUP_REMOVED lines=13> */
.L_x_496:
[----:B------:R-:W-:Y:S05]  /*1d4e0*/  BSYNC B1 ;  /* 0x0000000000017941 */ /* 0x000fea0003800000 */
.L_x_495:
        /* <DEDUP_REMOVED lines=13> */
.L_x_498:
[----:B------:R-:W-:Y:S05]  /*1d5c0*/  BSYNC B1 ;  /* 0x0000000000017941 */ /* 0x000fea0003800000 */
.L_x_497:
        /* <DEDUP_REMOVED lines=13> */
.L_x_500:
[----:B------:R-:W-:Y:S05]  /*1d6a0*/  BSYNC B1 ;  /* 0x0000000000017941 */ /* 0x000fea0003800000 */
.L_x_499:
        /* <DEDUP_REMOVED lines=13> */
.L_x_502:
[----:B------:R-:W-:Y:S05]  /*1d780*/  BSYNC B1 ;  /* 0x0000000000017941 */ /* 0x000fea0003800000 */
.L_x_501:
        /* <DEDUP_REMOVED lines=13> */
.L_x_504:
[----:B------:R-:W-:Y:S05]  /*1d860*/  BSYNC B1 ;  /* 0x0000000000017941 */ /* 0x000fea0003800000 */
.L_x_503:
        /* <DEDUP_REMOVED lines=13> */
.L_x_506:
[----:B------:R-:W-:Y:S05]  /*1d940*/  BSYNC B1 ;  /* 0x0000000000017941 */ /* 0x000fea0003800000 */
.L_x_505:
        /* <DEDUP_REMOVED lines=13> */
.L_x_508:
[----:B------:R-:W-:Y:S05]  /*1da20*/  BSYNC B1 ;  /* 0x0000000000017941 */ /* 0x000fea0003800000 */
.L_x_507:
        /* <DEDUP_REMOVED lines=13> */
.L_x_510:
[----:B------:R-:W-:Y:S05]  /*1db00*/  BSYNC B1 ;  /* 0x0000000000017941 */ /* 0x000fea0003800000 */
.L_x_509:
        /* <DEDUP_REMOVED lines=13> */
.L_x_512:
[----:B------:R-:W-:Y:S05]  /*1dbe0*/  BSYNC B1 ;  /* 0x0000000000017941 */ /* 0x000fea0003800000 */
.L_x_511:
        /* <DEDUP_REMOVED lines=13> */
.L_x_514:
[----:B------:R-:W-:Y:S05]  /*1dcc0*/  BSYNC B1 ;  /* 0x0000000000017941 */ /* 0x000fea0003800000 */
.L_x_513:
        /* <DEDUP_REMOVED lines=13> */
.L_x_516:
[----:B------:R-:W-:Y:S05]  /*1dda0*/  BSYNC B1 ;  /* 0x0000000000017941 */ /* 0x000fea0003800000 */
.L_x_515:
        /* <DEDUP_REMOVED lines=13> */
.L_x_518:
[----:B------:R-:W-:Y:S05]  /*1de80*/  BSYNC B1 ;  /* 0x0000000000017941 */ /* 0x000fea0003800000 */
.L_x_517:
        /* <DEDUP_REMOVED lines=13> */
.L_x_520:
[----:B------:R-:W-:Y:S05]  /*1df60*/  BSYNC B1 ;  /* 0x0000000000017941 */ /* 0x000fea0003800000 */
.L_x_519:
        /* <DEDUP_REMOVED lines=13> */
.L_x_522:
[----:B------:R-:W-:Y:S05]  /*1e040*/  BSYNC B1 ;  /* 0x0000000000017941 */ /* 0x000fea0003800000 */
.L_x_521:
        /* <DEDUP_REMOVED lines=13> */
.L_x_524:
[----:B------:R-:W-:Y:S05]  /*1e120*/  BSYNC B1 ;  /* 0x0000000000017941 */ /* 0x000fea0003800000 */
.L_x_523:
        /* <DEDUP_REMOVED lines=13> */
.L_x_526:
[----:B------:R-:W-:Y:S05]  /*1e200*/  BSYNC B1 ;  /* 0x0000000000017941 */ /* 0x000fea0003800000 */
.L_x_525:
        /* <DEDUP_REMOVED lines=13> */
.L_x_528:
[----:B------:R-:W-:Y:S05]  /*1e2e0*/  BSYNC B1 ;  /* 0x0000000000017941 */ /* 0x000fea0003800000 */
.L_x_527:
        /* <DEDUP_REMOVED lines=13> */
.L_x_530:
[----:B------:R-:W-:Y:S05]  /*1e3c0*/  BSYNC B1 ;  /* 0x0000000000017941 */ /* 0x000fea0003800000 */
.L_x_529:
        /* <DEDUP_REMOVED lines=13> */
.L_x_532:
[----:B------:R-:W-:Y:S05]  /*1e4a0*/  BSYNC B1 ;  /* 0x0000000000017941 */ /* 0x000fea0003800000 */
.L_x_531:
        /* <DEDUP_REMOVED lines=13> */
.L_x_534:
[----:B------:R-:W-:Y:S05]  /*1e580*/  BSYNC B1 ;  /* 0x0000000000017941 */ /* 0x000fea0003800000 */
.L_x_533:
        /* <DEDUP_REMOVED lines=13> */
.L_x_536:
[----:B------:R-:W-:Y:S05]  /*1e660*/  BSYNC B1 ;  /* 0x0000000000017941 */ /* 0x000fea0003800000 */
.L_x_535:
        /* <DEDUP_REMOVED lines=13> */
.L_x_538:
[----:B------:R-:W-:Y:S05]  /*1e740*/  BSYNC B1 ;  /* 0x0000000000017941 */ /* 0x000fea0003800000 */
.L_x_537:
        /* <DEDUP_REMOVED lines=13> */
.L_x_540:
[----:B------:R-:W-:Y:S05]  /*1e820*/  BSYNC B1 ;  /* 0x0000000000017941 */ /* 0x000fea0003800000 */
.L_x_539:
        /* <DEDUP_REMOVED lines=13> */
.L_x_542:
[----:B------:R-:W-:Y:S05]  /*1e900*/  BSYNC B1 ;  /* 0x0000000000017941 */ /* 0x000fea0003800000 */
.L_x_541:
        /* <DEDUP_REMOVED lines=13> */
.L_x_544:
[----:B------:R-:W-:Y:S05]  /*1e9e0*/  BSYNC B1 ;  /* 0x0000000000017941 */ /* 0x000fea0003800000 */
.L_x_543:
        /* <DEDUP_REMOVED lines=13> */
.L_x_546:
[----:B------:R-:W-:Y:S05]  /*1eac0*/  BSYNC B1 ;  /* 0x0000000000017941 */ /* 0x000fea0003800000 */
.L_x_545:
[----:B--234-:R-:W2:Y:S01]  /*1ead0*/  LDL.LU R3, [R1+0x448] ;  /* 0x0004480001037983 */ /* 0x01cea20000300800 */
[----:B-----5:R-:W-:Y:S01]  /*1eae0*/  LOP3.LUT R6, R6, 0xff, RZ, 0xc0, !PT ;  /* 0x000000ff06067812 */ /* 0x020fe200078ec0ff */
[----:B------:R-:W-:Y:S01]  /*1eaf0*/  BSSY B1, `(.L_x_547) ;  /* 0x000000b000017945 */ /* 0x000fe20003800000 */
[----:B------:R-:W-:Y:S02]  /*1eb00*/  ISETP.LT.OR P2, PT, R0, 0xf9, !P1 ;  /* 0x000000f90000780c */ /* 0x000fe40004f41670 */
[----:B------:R-:W-:Y:S02]  /*1eb10*/  F2FP.F16.E5M2.UNPACK_B R6, R6 ;  /* 0x00000006ff06723e */ /* 0x000fe400020004ff */
[----:B------:R-:W-:-:S03]  /*1eb20*/  PRMT R2, RZ, 0x7610, R2 ;  /* 0x00007610ff027816 */ /* 0x000fc60000000002 */
[----:B------:R-:W-:-:S05]  /*1eb30*/  HADD2.F32 R6, -RZ, R6.H0_H0 ;  /* 0x20000006ff067230 */ /* 0x000fca0000004100 */
[----:B------:R-:W-:-:S04]  /*1eb40*/  FMUL R6, R6, UR21 ;  /* 0x0000001506067c20 */ /* 0x000fc80008400000 */
[----:B--2---:R-:W-:-:S05]  /*1eb50*/  FFMA R6, R3, UR20, R6 ;  /* 0x0000001403067c23 */ /* 0x004fca0008000006 */
[----:B------:R-:W-:-:S05]  /*1eb60*/  F2FP.SATFINITE.E5M2.F32.PACK_AB_MERGE_C R3, RZ, R6, RZ ;  /* 0x00000006ff03723e */ /* 0x000fca00048060ff */
[----:B------:R2:W-:Y:S01]  /*1eb70*/  @!P0 STG.E.U8 desc[UR14][R30.64+0xf9], R3 ;  /* 0x0000f9031e008986 */ /* 0x0005e2000c10110e */
[----:B------:R-:W-:Y:S05]  /*1eb80*/  @P2 BRA `(.L_x_548) ;  /* 0x0000000000042947 */ /* 0x000fea0003800000 */
[----:B------:R3:W5:Y:S02]  /*1eb90*/  LDG.E.U8 R2, desc[UR14][R4.64+0xf8] ;  /* 0x0000f80e04027981 */ /* 0x000764000c1e1100 */
.L_x_548:
[----:B------:R-:W-:Y:S05]  /*1eba0*/  BSYNC B1 ;  /* 0x0000000000017941 */ /* 0x000fea0003800000 */
.L_x_547:
[----:B--2---:R-:W2:Y:S01]  /*1ebb0*/  LDL.LU R3, [R1+0x44c] ;  /* 0x00044c0001037983 */ /* 0x004ea20000300800 */
        /* <DEDUP_REMOVED lines=12> */
.L_x_550:
[----:B------:R-:W-:Y:S05]  /*1ec80*/  BSYNC B1 ;  /* 0x0000000000017941 */ /* 0x000fea0003800000 */
.L_x_549:
[----:B------:R-:W-:Y:S05]  /*1ec90*/  @P1 BRA `(.L_x_551) ;  /* 0x0000004800881947 */ /* 0x000fea0003800000 */
[----:B------:R-:W2:Y:S01]  /*1eca0*/  LDL.LU R2, [R1+0x450] ;  /* 0x0004500001027983 */ /* 0x000ea20000300800 */
[----:B-----5:R-:W-:-:S04]  /*1ecb0*/  LOP3.LUT R0, R0, 0xff, RZ, 0xc0, !PT ;  /* 0x000000ff00007812 */ /* 0x020fc800078ec0ff */
[----:B------:R-:W-:-:S05]  /*1ecc0*/  F2FP.F16.E5M2.UNPACK_B R0, R0 ;  /* 0x00000000ff00723e */ /* 0x000fca00020004ff */
[----:B------:R-:W-:-:S05]  /*1ecd0*/  HADD2.F32 R0, -RZ, R0.H0_H0 ;  /* 0x20000000ff007230 */ /* 0x000fca0000004100 */
[----:B------:R-:W-:-:S04]  /*1ece0*/  FMUL R0, R0, UR21 ;  /* 0x0000001500007c20 */ /* 0x000fc80008400000 */
[----:B--2---:R-:W-:-:S05]  /*1ecf0*/  FFMA R0, R2, UR20, R0 ;  /* 0x0000001402007c23 */ /* 0x004fca0008000000 */
[----:B------:R-:W-:-:S05]  /*1ed00*/  F2FP.SATFINITE.E5M2.F32.PACK_AB_MERGE_C R3, RZ, R0, RZ ;  /* 0x00000000ff03723e */ /* 0x000fca00048060ff */
[----:B------:R2:W-:Y:S01]  /*1ed10*/  STG.E.U8 desc[UR14][R28.64+0xf9], R3 ;  /* 0x0000f9031c007986 */ /* 0x0005e2000c10110e */
[----:B------:R-:W-:Y:S05]  /*1ed20*/  BRA `(.L_x_551) ;  /* 0x0000004800647947 */ /* 0x000fea0003800000 */
.L_x_38:
[----:B------:R-:W-:Y:S01]  /*1ed30*/  ISETP.GE.AND P3, PT, R34, 0x1, PT ;  /* 0x000000012200780c */ /* 0x000fe20003f66270 */
[----:B------:R-:W-:Y:S01]  /*1ed40*/  FMUL R3, R3, UR20 ;  /* 0x0000001403037c20 */ /* 0x000fe20008400000 */
[----:B------:R-:W2:Y:S02]  /*1ed50*/  LDL.LU R2, [R1+0x200] ;  /* 0x0002000001027983 */ /* 0x000ea40000300800 */
[----:B------:R-:W-:Y:S02]  /*1ed60*/  ISETP.LT.OR P0, PT, R0, 0x1, !P3 ;  /* 0x000000010000780c */ /* 0x000fe40005f01670 */
[----:B------:R-:W-:Y:S01]  /*1ed70*/  F2FP.SATFINITE.E5M2.F32.PACK_AB_MERGE_C R3, RZ, R3, RZ ;  /* 0x00000003ff03723e */ /* 0x000fe200048060ff */
[----:B------:R-:W-:Y:S01]  /*1ed80*/  FMUL R4, R4, UR20 ;  /* 0x0000001404047c20 */ /* 0x000fe20008400000 */
[----:B------:R-:W-:Y:S01]  /*1ed90*/  ISETP.GE.AND P2, PT, R34, 0x9, PT ;  /* 0x000000092200780c */ /* 0x000fe20003f46270 */
[----:B------:R-:W-:Y:S01]  /*1eda0*/  FMUL R5, R5, UR20 ;  /* 0x0000001405057c20 */ /* 0x000fe20008400000 */
[----:B------:R-:W-:Y:S01]  /*1edb0*/  ISETP.LT.OR P1, PT, R0, 0x9, !P3 ;  /* 0x000000090000780c */ /* 0x000fe20005f21670 */
[----:B------:R-:W-:Y:S01]  /*1edc0*/  FMUL R6, R6, UR20 ;  /* 0x0000001406067c20 */ /* 0x000fe20008400000 */
[----:B------:R-:W-:Y:S01]  /*1edd0*/  FMUL R7, R7, UR20 ;  /* 0x0000001407077c20 */ /* 0x000fe20008400000 */
[----:B------:R-:W-:Y:S01]  /*1ede0*/  ISETP.LT.OR P5, PT, R0, 0xa, !P3 ;  /* 0x0000000a0000780c */ /* 0x000fe20005fa1670 */
[----:B------:R-:W-:Y:S01]  /*1edf0*/  FMUL R8, R8, UR20 ;  /* 0x0000001408087c20 */ /* 0x000fe20008400000 */
[----:B------:R-:W-:Y:S01]  /*1ee00*/  FMUL R9, R9, UR20 ;  /* 0x0000001409097c20 */ /* 0x000fe20008400000 */
[----:B------:R-:W-:Y:S01]  /*1ee10*/  FMUL R10, R10, UR20 ;  /* 0x000000140a0a7c20 */ /* 0x000fe20008400000 */
[----:B------:R0:W-:Y:S01]  /*1ee20*/  @!P0 STG.E.U8 desc[UR14][R24.64], R3 ;  /* 0x0000000318008986 */ /* 0x0001e2000c10110e */
[----:B------:R-:W-:-:S02]  /*1ee30*/  ISETP.LT.OR P0, PT, R0, 0x2, !P3 ;  /* 0x000000020000780c */ /* 0x000fc40005f01670 */
[----:B------:R-:W-:Y:S01]  /*1ee40*/  F2FP.SATFINITE.E5M2.F32.PACK_AB_MERGE_C R4, RZ, R4, RZ ;  /* 0x00000004ff04723e */ /* 0x000fe200048060ff */
[----:B------:R-:W-:Y:S01]  /*1ee50*/  FMUL R11, R11, UR20 ;  /* 0x000000140b0b7c20 */ /* 0x000fe20008400000 */
[----:B------:R-:W-:Y:S01]  /*1ee60*/  F2FP.SATFINITE.E5M2.F32.PACK_AB_MERGE_C R5, RZ, R5, RZ ;  /* 0x00000005ff05723e */ /* 0x000fe200048060ff */
[----:B------:R-:W-:Y:S01]  /*1ee70*/  FMUL R12, R12, UR20 ;  /* 0x000000140c0c7c20 */ /* 0x000fe20008400000 */
[----:B------:R-:W-:Y:S01]  /*1ee80*/  FMUL R13, R13, UR20 ;  /* 0x000000140d0d7c20 */ /* 0x000fe20008400000 */
[----:B------:R-:W-:Y:S01]  /*1ee90*/  FMUL R14, R14, UR20 ;  /* 0x000000140e0e7c20 */ /* 0x000fe20008400000 */
[----:B------:R-:W-:Y:S01]  /*1eea0*/  FMUL R15, R15, UR20 ;  /* 0x000000140f0f7c20 */ /* 0x000fe20008400000 */
[----:B------:R-:W-:Y:S01]  /*1eeb0*/  FMUL R16, R16, UR20 ;  /* 0x0000001410107c20 */ /* 0x000fe20008400000 */
[----:B------:R-:W-:Y:S01]  /*1eec0*/  FMUL R17, R17, UR20 ;  /* 0x0000001411117c20 */ /* 0x000fe20008400000 */
[----:B------:R-:W-:Y:S01]  /*1eed0*/  FMUL R18, R18, UR20 ;  /* 0x0000001412127c20 */ /* 0x000fe20008400000 */
[----:B------:R-:W-:Y:S01]  /*1eee0*/  FMUL R19, R19, UR20 ;  /* 0x0000001413137c20 */ /* 0x000fe20008400000 */
[----:B------:R-:W-:Y:S01]  /*1eef0*/  @!P0 STG.E.U8 desc[UR14][R24.64+0x1], R4 ;  /* 0x0000010418008986 */ /* 0x000fe2000c10110e */
[----:B------:R-:W-:-:S02]  /*1ef00*/  ISETP.LT.OR P0, PT, R0, 0x1, !P2 ;  /* 0x000000010000780c */ /* 0x000fc40005701670 */
[----:B------:R-:W-:Y:S01]  /*1ef10*/  F2FP.SATFINITE.E5M2.F32.PACK_AB_MERGE_C R6, RZ, R6, RZ ;  /* 0x00000006ff06723e */ /* 0x000fe200048060ff */
[----:B------:R-:W-:Y:S01]  /*1ef20*/  FMUL R20, R20, UR20 ;  /* 0x0000001414147c20 */ /* 0x000fe20008400000 */
[----:B------:R-:W-:Y:S01]  /*1ef30*/  FMUL R21, R21, UR20 ;  /* 0x0000001415157c20 */ /* 0x000fe20008400000 */
[----:B------:R-:W-:Y:S01]  /*1ef40*/  FMUL R22, R22, UR20 ;  /* 0x0000001416167c20 */ /* 0x000fe20008400000 */
[----:B------:R-:W3:Y:S07]  /*1ef50*/  LDL.LU R41, [R1+0x204] ;  /* 0x0002040001297983 */ /* 0x000eee0000300800 */
[----:B------:R4:W-:Y:S01]  /*1ef60*/  @!P0 STG.E.U8 desc[UR14][R26.64], R5 ;  /* 0x000000051a008986 */ /* 0x0009e2000c10110e */
[----:B------:R-:W-:-:S02]  /*1ef70*/  ISETP.LT.OR P0, PT, R0, 0x2, !P2 ;  /* 0x000000020000780c */ /* 0x000fc40005701670 */
[----:B------:R-:W-:Y:S01]  /*1ef80*/  F2FP.SATFINITE.E5M2.F32.PACK_AB_MERGE_C R7, RZ, R7, RZ ;  /* 0x00000007ff07723e */ /* 0x000fe200048060ff */
[----:B------:R-:W5:Y:S01]  /*1ef90*/  LDL.LU R39, [R1+0x208] ;  /* 0x0002080001277983 */ /* 0x000f620000300800 */
[----:B------:R-:W-:Y:S02]  /*1efa0*/  F2FP.SATFINITE.E5M2.F32.PACK_AB_MERGE_C R8, RZ, R8, RZ ;  /* 0x00000008ff08723e */ /* 0x000fe400048060ff */
[----:B------:R-:W-:Y:S01]  /*1efb0*/  F2FP.SATFINITE.E5M2.F32.PACK_AB_MERGE_C R9, RZ, R9, RZ ;  /* 0x00000009ff09723e */ /* 0x000fe200048060ff */
[----:B------:R-:W-:Y:S01]  /*1efc0*/  FMUL R23, R23, UR20 ;  /* 0x0000001417177c20 */ /* 0x000fe20008400000 */
[----:B------:R-:W-:Y:S01]  /*1efd0*/  F2FP.SATFINITE.E5M2.F32.PACK_AB_MERGE_C R10, RZ, R10, RZ ;  /* 0x0000000aff0a723e */ /* 0x000fe200048060ff */
[----:B------:R-:W-:Y:S01]  /*1efe0*/  FMUL R152, R152, UR20 ;  /* 0x0000001498987c20 */ /* 0x000fe20008400000 */
[----:B------:R-:W-:Y:S01]  /*1eff0*/  F2FP.SATFINITE.E5M2.F32.PACK_AB_MERGE_C R11, RZ, R11, RZ ;  /* 0x0000000bff0b723e */ /* 0x000fe200048060ff */
[----:B------:R-:W3:Y:S04]  /*1f000*/  LDL.LU R35, [R1+0x20c] ;  /* 0x00020c0001237983 */ /* 0x000ee80000300800 */
[----:B------:R-:W-:Y:S01]  /*1f010*/  @!P0 STG.E.U8 desc[UR14][R26.64+0x1], R6 ;  /* 0x000001061a008986 */ /* 0x000fe2000c10110e */
[----:B------:R-:W-:-:S03]  /*1f020*/  ISETP.LT.OR P0, PT, R0, 0x9, !P2 ;  /* 0x000000090000780c */ /* 0x000fc60005701670 */
[----:B------:R-:W-:Y:S01]  /*1f030*/  @!P1 STG.E.U8 desc[UR14][R24.64+0x8], R7 ;  /* 0x0000080718009986 */ /* 0x000fe2000c10110e */
[----:B------:R-:W-:-:S03]  /*1f040*/  ISETP.LT.OR P1, PT, R0, 0xa, !P2 ;  /* 0x0000000a0000780c */ /* 0x000fc60005721670 */
[----:B------:R-:W-:Y:S01]  /*1f050*/  @!P5 STG.E.U8 desc[UR14][R24.64+0x9], R8 ;  /* 0x000009081800d986 */ /* 0x000fe2000c10110e */
[C---:B------:R-:W-:Y:S02]  /*1f060*/  ISETP.LT.OR P5, PT, R0.reuse, 0x11, !P3 ;  /* 0x000000110000780c */ /* 0x040fe40005fa1670 */
[----:B------:R-:W-:Y:S01]  /*1f070*/  F2FP.SATFINITE.E5M2.F32.PACK_AB_MERGE_C R12, RZ, R12, RZ ;  /* 0x0000000cff0c723e */ /* 0x000fe200048060ff */
[----:B------:R-:W-:Y:S01]  /*1f080*/  FMUL R153, R153, UR20 ;  /* 0x0000001499997c20 */ /* 0x000fe20008400000 */
[----:B------:R-:W-:Y:S01]  /*1f090*/  F2FP.SATFINITE.E5M2.F32.PACK_AB_MERGE_C R13, RZ, R13, RZ ;  /* 0x0000000dff0d723e */ /* 0x000fe200048060ff */
[----:B------:R-:W-:Y:S01]  /*1f0a0*/  @!P0 STG.E.U8 desc[UR14][R26.64+0x8], R9 ;  /* 0x000008091a008986 */ /* 0x000fe2000c10110e */
[----:B------:R-:W-:-:S03]  /*1f0b0*/  ISETP.LT.OR P0, PT, R0, 0x12, !P3 ;  /* 0x000000120000780c */ /* 0x000fc60005f01670 */
[----:B------:R-:W-:Y:S01]  /*1f0c0*/  @!P1 STG.E.U8 desc[UR14][R26.64+0x9], R10 ;  /* 0x0000090a1a009986 */ /* 0x000fe2000c10110e */
[----:B------:R-:W-:-:S03]  /*1f0d0*/  ISETP.LT.OR P1, PT, R0, 0x11, !P2 ;  /* 0x000000110000780c */ /* 0x000fc60005721670 */
[----:B------:R-:W-:Y:S01]  /*1f0e0*/  @!P5 STG.E.U8 desc[UR14][R24.64+0x10], R11 ;  /* 0x0000100b1800d986 */ /* 0x000fe2000c10110e */
[C---:B------:R-:W-:Y:S02]  /*1f0f0*/  ISETP.LT.OR P5, PT, R0.reuse, 0x12, !P2 ;  /* 0x000000120000780c */ /* 0x040fe400057a1670 */
[----:B------:R-:W-:Y:S01]  /*1f100*/  F2FP.SATFINITE.E5M2.F32.PACK_AB_MERGE_C R14, RZ, R14, RZ ;  /* 0x0000000eff0e723e */ /* 0x000fe200048060ff */
[----:B------:R-:W5:Y:S04]  /*1f110*/  LDL.LU R33, [R1+0x210] ;  /* 0x0002100001217983 */ /* 0x000f680000300800 */
[----:B------:R-:W-:Y:S01]  /*1f120*/  @!P0 STG.E.U8 desc[UR14][R24.64+0x11], R12 ;  /* 0x0000110c18008986 */ /* 0x000fe2000c10110e */
[----:B------:R-:W-:-:S03]  /*1f130*/  ISETP.LT.OR P0, PT, R0, 0x19, !P3 ;  /* 0x000000190000780c */ /* 0x000fc60005f01670 */
[----:B------:R-:W-:Y:S01]  /*1f140*/  @!P1 STG.E.U8 desc[UR14][R26.64+0x10], R13 ;  /* 0x0000100d1a009986 */ /* 0x000fe2000c10110e */
[C---:B------:R-:W-:Y:S02]  /*1f150*/  ISETP.LT.OR P1, PT, R0.reuse, 0x1a, !P3 ;  /* 0x0000001a0000780c */ /* 0x040fe40005f21670 */
[----:B------:R-:W-:Y:S02]  /*1f160*/  F2FP.SATFINITE.E5M2.F32.PACK_AB_MERGE_C R15, RZ, R15, RZ ;  /* 0x0000000fff0f723e */ /* 0x000fe400048060ff */
[----:B------:R-:W-:Y:S01]  /*1f170*/  F2FP.SATFINITE.E5M2.F32.PACK_AB_MERGE_C R16, RZ, R16, RZ ;  /* 0x00000010ff10723e */ /* 0x000fe200048060ff */
[----:B------:R-:W-:Y:S01]  /*1f180*/  @!P5 STG.E.U8 desc[UR14][R26.64+0x11], R14 ;  /* 0x0000110e1a00d986 */ /* 0x000fe2000c10110e */
[----:B------:R-:W-:-:S03]  /*1f190*/  ISETP.LT.OR P5, PT, R0, 0x19, !P2 ;  /* 0x000000190000780c */ /* 0x000fc600057a1670 */
[----:B------:R-:W-:Y:S01]  /*1f1a0*/  @!P0 STG.E.U8 desc[UR14][R24.64+0x18], R15 ;  /* 0x0000180f18008986 */ /* 0x000fe2000c10110e */
[----:B------:R-:W-:-:S03]  /*1f1b0*/  ISETP.LT.OR P0, PT, R0, 0x1a, !P2 ;  /* 0x0000001a0000780c */ /* 0x000fc60005701670 */
[----:B------:R-:W-:Y:S01]  /*1f1c0*/  @!P1 STG.E.U8 desc[UR14][R24.64+0x19], R16 ;  /* 0x0000191018009986 */ /* 0x000fe2000c10110e */
[----:B------:R-:W-:Y:S02]  /*1f1d0*/  ISETP.LT.OR P1, PT, R0, 0x21, !P3 ;  /* 0x000000210000780c */ /* 0x000fe40005f21670 */
[----:B------:R-:W-:Y:S01]  /*1f1e0*/  F2FP.SATFINITE.E5M2.F32.PACK_AB_MERGE_C R17, RZ, R17, RZ ;  /* 0x00000011ff11723e */ /* 0x000fe200048060ff */
[----:B------:R-:W5:Y:S01]  /*1f1f0*/  LDL.LU R32, [R1+0x214] ;  /* 0x0002140001207983 */ /* 0x000f620000300800 */
[----:B------:R-:W-:Y:S01]  /*1f200*/  F2FP.SATFINITE.E5M2.F32.PACK_AB_MERGE_C R18, RZ, R18, RZ ;  /* 0x00000012ff12723e */ /* 0x000fe200048060ff */
[----:B------:R-:W-:Y:S01]  /*1f210*/  FMUL R154, R154, UR20 ;  /* 0x000000149a9a7c20 */ /* 0x000fe20008400000 */
[----:B------:R-:W-:Y:S01]  /*1f220*/  F2FP.SATFINITE.E5M2.F32.PACK_AB_MERGE_C R19, RZ, R19, RZ ;  /* 0x00000013ff13723e */ /* 0x000fe200048060ff */
[----:B------:R-:W-:Y:S01]  /*1f230*/  @!P5 STG.E.U8 desc[UR14][R26.64+0x18], R17 ;  /* 0x000018111a00d986 */ /* 0x000fe2000c10110e */
[----:B------:R-:W-:Y:S01]  /*1f240*/  ISETP.LT.OR P5, PT, R0, 0x22, !P3 ;  /* 0x000000220000780c */ /* 0x000fe20005fa1670 */
[----:B------:R-:W-:Y:S01]  /*1f250*/  FMUL R156, R156, UR20 ;  /* 0x000000149c9c7c20 */ /* 0x000fe20008400000 */
[----:B------:R-:W-:Y:S01]  /*1f260*/  F2FP.SATFINITE.E5M2.F32.PACK_AB_MERGE_C R20, RZ, R20, RZ ;  /* 0x00000014ff14723e */ /* 0x000fe200048060ff */
[----:B------:R-:W-:Y:S01]  /*1f270*/  @!P0 STG.E.U8 desc[UR14][R26.64+0x19], R18 ;  /* 0x000019121a008986 */ /* 0x000fe2000c10110e */
[C---:B------:R-:W-:Y:S01]  /*1f280*/  ISETP.LT.OR P0, PT, R0.reuse, 0x21, !P2 ;  /* 0x000000210000780c */ /* 0x040fe20005701670 */
[----:B------:R-:W-:Y:S01]  /*1f290*/  FMUL R155, R155, UR20 ;  /* 0x000000149b9b7c20 */ /* 0x000fe20008400000 */
[----:B------:R-:W-:Y:S01]  /*1f2a0*/  F2FP.SATFINITE.E5M2.F32.PACK_AB_MERGE_C R21, RZ, R21, RZ ;  /* 0x00000015ff15723e */ /* 0x000fe200048060ff */
[----:B------:R-:W-:Y:S01]  /*1f2b0*/  @!P1 STG.E.U8 desc[UR14][R24.64+0x20], R19 ;  /* 0x0000201318009986 */ /* 0x000fe2000c10110e */
[----:B------:R-:W-:Y:S01]  /*1f2c0*/  ISETP.LT.OR P1, PT, R0, 0x22, !P2 ;  /* 0x000000220000780c */ /* 0x000fe20005721670 */
[----:B------:R-:W-:Y:S01]  /*1f2d0*/  FMUL R157, R157, UR20 ;  /* 0x000000149d9d7c20 */ /* 0x000fe20008400000 */
        /* <DEDUP_REMOVED lines=20> */
[C---:B------:R-:W-:Y:S01]  /*1f420*/  ISETP.LT.OR P6, PT, R0.reuse, 0x32, !P2 ;  /* 0x000000320000780c */ /* 0x040fe200057c1670 */
        /* <DEDUP_REMOVED lines=45> */
[----:B0-----:R-:W-:Y:S01]  /*1f700*/  F2FP.SATFINITE.E5M2.F32.PACK_AB_MERGE_C R3, RZ, R168, RZ ;  /* 0x000000a8ff03723e */ /* 0x001fe200048060ff */
        /* <DEDUP_REMOVED lines=11> */
[----:B----4-:R-:W-:Y:S01]  /*1f7c0*/  F2FP.SATFINITE.E5M2.F32.PACK_AB_MERGE_C R5, RZ, R170, RZ ;  /* 0x000000aaff05723e */ /* 0x010fe200048060ff */
        /* <DEDUP_REMOVED lines=8> */
[----:B------:R0:W-:Y:S01]  /*1f850*/  @!P1 STG.E.U8 desc[UR14][R24.64+0x49], R3 ;  /* 0x0000490318009986 */ /* 0x0001e2000c10110e */
[C---:B------:R-:W-:Y:S01]  /*1f860*/  ISETP.LT.OR P1, PT, R0.reuse, 0x52, !P3 ;  /* 0x000000520000780c */ /* 0x040fe20005f21670 */
[----:B------:R-:W-:Y:S01]  /*1f870*/  FMUL R181, R181, UR20 ;  /* 0x00000014b5b57c20 */ /* 0x000fe20008400000 */
[----:B------:R-:W-:Y:S01]  /*1f880*/  F2FP.SATFINITE.E5M2.F32.PACK_AB_MERGE_C R175, RZ, R175, RZ ;  /* 0x000000afffaf723e */ /* 0x000fe200048060ff */
[----:B------:R4:W-:Y:S01]  /*1f890*/  @!P6 STG.E.U8 desc[UR14][R26.64+0x49], R5 ;  /* 0x000049051a00e986 */ /* 0x0009e2000c10110e */
        /* <DEDUP_REMOVED lines=8> */
[----:B0-----:R-:W-:Y:S01]  /*1f920*/  F2FP.SATFINITE.E5M2.F32.PACK_AB_MERGE_C R3, RZ, R172, RZ ;  /* 0x000000acff03723e */ /* 0x001fe200048060ff */
[----:B------:R-:W-:Y:S01]  /*1f930*/  FMUL R183, R183, UR20 ;  /* 0x00000014b7b77c20 */ /* 0x000fe20008400000 */
[C---:B------:R-:W-:Y:S01]  /*1f940*/  ISETP.LT.OR P0, PT, R0.reuse, 0x59, !P3 ;  /* 0x000000590000780c */ /* 0x040fe20005f01670 */
[----:B------:R-:W-:Y:S01]  /*1f950*/  FMUL R185, R185, UR20 ;  /* 0x00000014b9b97c20 */ /* 0x000fe20008400000 */
[----:B----4-:R-:W-:Y:S01]  /*1f960*/  F2FP.SATFINITE.E5M2.F32.PACK_AB_MERGE_C R5, RZ, R174, RZ ;  /* 0x000000aeff05723e */ /* 0x010fe200048060ff */
        /* <DEDUP_REMOVED lines=8> */
[----:B------:R4:W-:Y:S01]  /*1f9f0*/  @!P6 STG.E.U8 desc[UR14][R26.64+0x51], R5 ;  /* 0x000051051a00e986 */ /* 0x0009e2000c10110e */
[C---:B------:R-:W-:Y:S01]  /*1fa00*/  ISETP.LT.OR P6, PT, R0.reuse, 0x5a, !P2 ;  /* 0x0000005a0000780c */ /* 0x040fe200057c1670 */
[----:B------:R-:W-:Y:S01]  /*1fa10*/  FMUL R187, R187, UR20 ;  /* 0x00000014bbbb7c20 */ /* 0x000fe20008400000 */
[----:B------:R-:W-:Y:S01]  /*1fa20*/  F2FP.SATFINITE.E5M2.F32.PACK_AB_MERGE_C R185, RZ, R185, RZ ;  /* 0x000000b9ffb9723e */ /* 0x000fe200048060ff */
[----:B------:R-:W-:Y:S01]  /*1fa30*/  @!P0 STG.E.U8 desc[UR14][R24.64+0x58], R175 ;  /* 0x000058af18008986 */ /* 0x000fe2000c10110e */
[----:B0-----:R-:W-:Y:S01]  /*1fa40*/  F2FP.SATFINITE.E5M2.F32.PACK_AB_MERGE_C R3, RZ, R176, RZ ;  /* 0x000000b0ff03723e */ /* 0x001fe200048060ff */
[----:B------:R-:W-:Y:S01]  /*1fa50*/  FMUL R189, R189, UR20 ;  /* 0x00000014bdbd7c20 */ /* 0x000fe20008400000 */
[----:B------:R-:W-:Y:S01]  /*1fa60*/  ISETP.LT.OR P0, PT, R0, 0x61, !P3 ;  /* 0x000000610000780c */ /* 0x000fe20005f01670 */
[----:B------:R-:W-:Y:S01]  /*1fa70*/  FMUL R190, R190, UR20 ;  /* 0x00000014bebe7c20 */ /* 0x000fe20008400000 */
[----:B------:R-:W-:Y:S01]  /*1fa80*/  FMUL R192, R192, UR20 ;  /* 0x00000014c0c07c20 */ /* 0x000fe20008400000 */
[----:B------:R0:W-:Y:S01]  /*1fa90*/  @!P1 STG.E.U8 desc[UR14][R24.64+0x59], R3 ;  /* 0x0000590318009986 */ /* 0x0001e2000c10110e */
[C---:B------:R-:W-:Y:S01]  /*1faa0*/  ISETP.LT.OR P1, PT, R0.reuse, 0x62, !P3 ;  /* 0x000000620000780c */ /* 0x040fe20005f21670 */
[----:B------:R-:W-:Y:S01]  /*1fab0*/  FMUL R191, R191, UR20 ;  /* 0x00000014bfbf7c20 */ /* 0x000fe20008400000 */
[----:B----4-:R-:W-:Y:S01]  /*1fac0*/  F2FP.SATFINITE.E5M2.F32.PACK_AB_MERGE_C R5, RZ, R178, RZ ;  /* 0x000000b2ff05723e */ /* 0x010fe200048060ff */
[----:B------:R-:W-:Y:S01]  /*1fad0*/  @!P5 STG.E.U8 desc[UR14][R26.64+0x58], R177 ;  /* 0x000058b11a00d986 */ /* 0x000fe2000c10110e */
        /* <DEDUP_REMOVED lines=12> */
[----:B------:R-:W-:Y:S01]  /*1fba0*/  F2FP.SATFINITE.E5M2.F32.PACK_AB_MERGE_C R191, RZ, R191, RZ ;  /* 0x000000bfffbf723e */ /* 0x000fe200048060ff */
[----:B------:R0:W-:Y:S01]  /*1fbb0*/  @!P1 STG.E.U8 desc[UR14][R24.64+0x61], R3 ;  /* 0x0000610318009986 */ /* 0x0001e2000c10110e */
[C---:B------:R-:W-:Y:S01]  /*1fbc0*/  ISETP.LT.OR P1, PT, R0.reuse, 0x6a, !P3 ;  /* 0x0000006a0000780c */ /* 0x040fe20005f21670 */
[----:B------:R-:W-:Y:S01]  /*1fbd0*/  FMUL R197, R197, UR20 ;  /* 0x00000014c5c57c20 */ /* 0x000fe20008400000 */
[----:B----4-:R-:W-:Y:S01]  /*1fbe0*/  F2FP.SATFINITE.E5M2.F32.PACK_AB_MERGE_C R5, RZ, R182, RZ ;  /* 0x000000b6ff05723e */ /* 0x010fe200048060ff */
[----:B------:R-:W-:Y:S01]  /*1fbf0*/  @!P5 STG.E.U8 desc[UR14][R26.64+0x60], R181 ;  /* 0x000060b51a00d986 */ /* 0x000fe2000c10110e */
[----:B------:R-:W-:Y:S01]  /*1fc00*/  ISETP.LT.OR P5, PT, R0, 0x69, !P2 ;  /* 0x000000690000780c */ /* 0x000fe200057a1670 */
        /* <DEDUP_REMOVED lines=13> */
[----:B------:R-:W-:Y:S01]  /*1fce0*/  ISETP.LT.OR P1, PT, R0, 0x72, !P3 ;  /* 0x000000720000780c */ /* 0x000fe20005f21670 */
[----:B------:R-:W-:Y:S01]  /*1fcf0*/  FMUL R202, R202, UR20 ;  /* 0x00000014caca7c20 */ /* 0x000fe20008400000 */
[----:B----4-:R-:W-:Y:S01]  /*1fd00*/  F2FP.SATFINITE.E5M2.F32.PACK_AB_MERGE_C R5, RZ, R186, RZ ;  /* 0x000000baff05723e */ /* 0x010fe200048060ff */
        /* <DEDUP_REMOVED lines=111> */
[----:B--2---:R-:W-:Y:S01]  /*20400*/  FMUL R2, R2, UR20 ;  /* 0x0000001402027c20 */ /* 0x004fe20008400000 */
        /* <DEDUP_REMOVED lines=8> */
[----:B------:R-:W4:Y:S01]  /*20490*/  LDL.LU R38, [R1+0x218] ;  /* 0x0002180001267983 */ /* 0x000f220000300800 */
[----:B------:R-:W-:-:S03]  /*204a0*/  F2FP.SATFINITE.E5M2.F32.PACK_AB_MERGE_C R233, RZ, R233, RZ ;  /* 0x000000e9ffe9723e */ /* 0x000fc600048060ff */
[----:B------:R0:W-:Y:S01]  /*204b0*/  @!P1 STG.E.U8 desc[UR14][R24.64+0xa1], R3 ;  /* 0x0000a10318009986 */ /* 0x0001e2000c10110e */
[C---:B------:R-:W-:Y:S02]  /*204c0*/  ISETP.LT.OR P1, PT, R0.reuse, 0xaa, !P3 ;  /* 0x000000aa0000780c */ /* 0x040fe40005f21670 */
[----:B--2---:R-:W-:Y:S01]  /*204d0*/  F2FP.SATFINITE.E5M2.F32.PACK_AB_MERGE_C R5, RZ, R214, RZ ;  /* 0x000000d6ff05723e */ /* 0x004fe200048060ff */
[----:B------:R-:W-:Y:S01]  /*204e0*/  @!P5 STG.E.U8 desc[UR14][R26.64+0xa0], R213 ;  /* 0x0000a0d51a00d986 */ /* 0x000fe2000c10110e */
[----:B------:R-:W-:-:S03]  /*204f0*/  ISETP.LT.OR P5, PT, R0, 0xa9, !P2 ;  /* 0x000000a90000780c */ /* 0x000fc600057a1670 */
[----:B------:R2:W-:Y:S01]  /*20500*/  @!P6 STG.E.U8 desc[UR14][R26.64+0xa1], R5 ;  /* 0x0000a1051a00e986 */ /* 0x0005e2000c10110e */
[C---:B------:R-:W-:Y:S02]  /*20510*/  ISETP.LT.OR P6, PT, R0.reuse, 0xaa, !P2 ;  /* 0x000000aa0000780c */ /* 0x040fe400057c1670 */
[----:B0-----:R-:W-:Y:S01]  /*20520*/  F2FP.SATFINITE.E5M2.F32.PACK_AB_MERGE_C R3, RZ, R216, RZ ;  /* 0x000000d8ff03723e */ /* 0x001fe200048060ff */
[----:B------:R-:W-:Y:S01]  /*20530*/  @!P0 STG.E.U8 desc[UR14][R24.64+0xa8], R215 ;  /* 0x0000a8d718008986 */ /* 0x000fe2000c10110e */
[----:B------:R-:W-:-:S03]  /*20540*/  ISETP.LT.OR P0, PT, R0, 0xb1, !P3 ;  /* 0x000000b10000780c */ /* 0x000fc60005f01670 */
        /* <DEDUP_REMOVED lines=38> */
[----:B------:R-:W4:Y:S04]  /*207b0*/  LDL.LU R37, [R1+0x21c] ;  /* 0x00021c0001257983 */ /* 0x000f280000300800 */
[----:B------:R-:W-:Y:S01]  /*207c0*/  @!P1 STG.E.U8 desc[UR14][R24.64+0xc9], R3 ;  /* 0x0000c90318009986 */ /* 0x000fe2000c10110e */
[C---:B------:R-:W-:Y:S02]  /*207d0*/  ISETP.LT.OR P1, PT, R0.reuse, 0xd2, !P3 ;  /* 0x000000d20000780c */ /* 0x040fe40005f21670 */
[----:B--2---:R-:W-:Y:S01]  /*207e0*/  F2FP.SATFINITE.E5M2.F32.PACK_AB_MERGE_C R5, RZ, R234, RZ ;  /* 0x000000eaff05723e */ /* 0x004fe200048060ff */
[----:B------:R-:W2:Y:S01]  /*207f0*/  LDL.LU R36, [R1+0x220] ;  /* 0x0002200001247983 */ /* 0x000ea20000300800 */
[----:B------:R-:W-:Y:S01]  /*20800*/  F2FP.SATFINITE.E5M2.F32.PACK_AB_MERGE_C R7, RZ, R236, RZ ;  /* 0x000000ecff07723e */ /* 0x000fe200048060ff */
[----:B---3--:R-:W-:Y:S01]  /*20810*/  FMUL R4, R35, UR20 ;  /* 0x0000001423047c20 */ /* 0x008fe20008400000 */
[----:B------:R-:W-:Y:S01]  /*20820*/  F2FP.SATFINITE.E5M2.F32.PACK_AB_MERGE_C R9, RZ, R2, RZ ;  /* 0x00000002ff09723e */ /* 0x000fe200048060ff */
[----:B------:R-:W-:Y:S01]  /*20830*/  FMUL R2, R41, UR20 ;  /* 0x0000001429027c20 */ /* 0x000fe20008400000 */
[----:B------:R-:W3:Y:S04]  /*20840*/  LDL.LU R35, [R1+0x224] ;  /* 0x0002240001237983 */ /* 0x000ee80000300800 */
[----:B------:R-:W-:Y:S01]  /*20850*/  @!P0 STG.E.U8 desc[UR14][R24.64+0xc8], R231 ;  /* 0x0000c8e718008986 */ /* 0x000fe2000c10110e */
[----:B------:R-:W-:-:S03]  /*20860*/  ISETP.LT.OR P0, PT, R0, 0xd1, !P3 ;  /* 0x000000d10000780c */ /* 0x000fc60005f01670 */
[----:B------:R-:W-:Y:S01]  /*20870*/  @!P5 STG.E.U8 desc[UR14][R26.64+0xc8], R233 ;  /* 0x0000c8e91a00d986 */ /* 0x000fe2000c10110e */
[----:B------:R-:W-:-:S03]  /*20880*/  ISETP.LT.OR P5, PT, R0, 0xd1, !P2 ;  /* 0x000000d10000780c */ /* 0x000fc600057a1670 */
[----:B------:R5:W-:Y:S01]  /*20890*/  @!P6 STG.E.U8 desc[UR14][R26.64+0xc9], R5 ;  /* 0x0000c9051a00e986 */ /* 0x000be2000c10110e */
[----:B------:R-:W-:-:S03]  /*208a0*/  ISETP.LT.OR P6, PT, R0, 0xd2, !P2 ;  /* 0x000000d20000780c */ /* 0x000fc600057c1670 */
[----:B------:R0:W-:Y:S01]  /*208b0*/  @!P1 STG.E.U8 desc[UR14][R24.64+0xd1], R7 ;  /* 0x0000d10718009986 */ /* 0x0001e2000c10110e */
[----:B-----5:R-:W-:-:S03]  /*208c0*/  FMUL R5, R33, UR20 ;  /* 0x0000001421057c20 */ /* 0x020fc60008400000 */
[----:B------:R-:W5:Y:S01]  /*208d0*/  LDL.LU R33, [R1+0x228] ;  /* 0x0002280001217983 */ /* 0x000f620000300800 */
[----:B0-----:R-:W-:Y:S01]  /*208e0*/  F2FP.SATFINITE.E5M2.F32.PACK_AB_MERGE_C R7, RZ, R2, RZ ;  /* 0x00000002ff07723e */ /* 0x001fe200048060ff */
[----:B------:R-:W-:Y:S02]  /*208f0*/  FMUL R2, R32, UR20 ;  /* 0x0000001420027c20 */ /* 0x000fe40008400000 */
[----:B------:R-:W5:Y:S04]  /*20900*/  LDL.LU R41, [R1+0x22c] ;  /* 0x00022c0001297983 */ /* 0x000f680000300800 */
[----:B------:R-:W5:Y:S01]  /*20910*/  LDL.LU R32, [R1+0x230] ;  /* 0x0002300001207983 */ /* 0x000f620000300800 */
[----:B------:R-:W-:Y:S01]  /*20920*/  F2FP.SATFINITE.E5M2.F32.PACK_AB_MERGE_C R235, RZ, R235, RZ ;  /* 0x000000ebffeb723e */ /* 0x000fe200048060ff */
[----:B------:R-:W-:Y:S01]  /*20930*/  FMUL R3, R39, UR20 ;  /* 0x0000001427037c20 */ /* 0x000fe20008400000 */
[----:B------:R-:W-:Y:S01]  /*20940*/  F2FP.SATFINITE.E5M2.F32.PACK_AB_MERGE_C R237, RZ, R237, RZ ;  /* 0x000000edffed723e */ /* 0x000fe200048060ff */
[----:B------:R-:W5:Y:S04]  /*20950*/  LDL.LU R39, [R1+0x234] ;  /* 0x0002340001277983 */ /* 0x000f680000300800 */
[----:B------:R-:W-:Y:S01]  /*20960*/  @!P0 STG.E.U8 desc[UR14][R24.64+0xd0], R235 ;  /* 0x0000d0eb18008986 */ /* 0x000fe2000c10110e */
[----:B------:R-:W-:-:S02]  /*20970*/  ISETP.LT.OR P0, PT, R0, 0xd9, !P3 ;  /* 0x000000d90000780c */ /* 0x000fc40005f01670 */
[C---:B------:R-:W-:Y:S01]  /*20980*/  ISETP.LT.OR P1, PT, R0.reuse, 0xda, !P3 ;  /* 0x000000da0000780c */ /* 0x040fe20005f21670 */
[----:B------:R-:W-:Y:S01]  /*20990*/  @!P5 STG.E.U8 desc[UR14][R26.64+0xd0], R237 ;  /* 0x0000d0ed1a00d986 */ /* 0x000fe2000c10110e */
[----:B------:R-:W-:Y:S02]  /*209a0*/  ISETP.LT.OR P5, PT, R0, 0xd9, !P2 ;  /* 0x000000d90000780c */ /* 0x000fe400057a1670 */
[----:B------:R-:W-:Y:S01]  /*209b0*/  F2FP.SATFINITE.E5M2.F32.PACK_AB_MERGE_C R11, RZ, R3, RZ ;  /* 0x00000003ff0b723e */ /* 0x000fe200048060ff */
[----:B------:R0:W-:Y:S01]  /*209c0*/  @!P6 STG.E.U8 desc[UR14][R26.64+0xd1], R9 ;  /* 0x0000d1091a00e986 */ /* 0x0001e2000c10110e */
[----:B------:R-:W-:-:S05]  /*209d0*/  F2FP.SATFINITE.E5M2.F32.PACK_AB_MERGE_C R13, RZ, R4, RZ ;  /* 0x00000004ff0d723e */ /* 0x000fca00048060ff */
[----:B------:R1:W-:Y:S01]  /*209e0*/  @!P0 STG.E.U8 desc[UR14][R24.64+0xd8], R7 ;  /* 0x0000d80718008986 */ /* 0x0003e2000c10110e */
[----:B0-----:R-:W-:-:S03]  /*209f0*/  F2FP.SATFINITE.E5M2.F32.PACK_AB_MERGE_C R9, RZ, R5, RZ ;  /* 0x00000005ff09723e */ /* 0x001fc600048060ff */
[----:B------:R0:W-:Y:S01]  /*20a00*/  @!P1 STG.E.U8 desc[UR14][R24.64+0xd9], R11 ;  /* 0x0000d90b18009986 */ /* 0x0001e2000c10110e */
[----:B-1----:R-:W-:-:S03]  /*20a10*/  F2FP.SATFINITE.E5M2.F32.PACK_AB_MERGE_C R7, RZ, R2, RZ ;  /* 0x00000002ff07723e */ /* 0x002fc600048060ff */
[----:B------:R1:W-:Y:S01]  /*20a20*/  @!P5 STG.E.U8 desc[UR14][R26.64+0xd8], R13 ;  /* 0x0000d80d1a00d986 */ /* 0x0003e2000c10110e */
[----:B----4-:R-:W-:-:S03]  /*20a30*/  FMUL R3, R38, UR20 ;  /* 0x0000001426037c20 */ /* 0x010fc60008400000 */
[----:B------:R-:W4:Y:S02]  /*20a40*/  LDL.LU R38, [R1+0x238] ;  /* 0x0002380001267983 */ /* 0x000f240000300800 */
[----:B0-----:R-:W-:Y:S01]  /*20a50*/  F2FP.SATFINITE.E5M2.F32.PACK_AB_MERGE_C R11, RZ, R3, RZ ;  /* 0x00000003ff0b723e */ /* 0x001fe200048060ff */
[----:B------:R-:W-:Y:S02]  /*20a60*/  FMUL R4, R37, UR20 ;  /* 0x0000001425047c20 */ /* 0x000fe40008400000 */
[----:B------:R-:W4:Y:S01]  /*20a70*/  LDL.LU R37, [R1+0x23c] ;  /* 0x00023c0001257983 */ /* 0x000f220000300800 */
[----:B--2---:R-:W-:-:S03]  /*20a80*/  FMUL R5, R36, UR20 ;  /* 0x0000001424057c20 */ /* 0x004fc60008400000 */
[----:B------:R-:W2:Y:S01]  /*20a90*/  LDL.LU R36, [R1+0x240] ;  /* 0x0002400001247983 */ /* 0x000ea20000300800 */
[----:B---3--:R-:W-:-:S03]  /*20aa0*/  FMUL R2, R35, UR20 ;  /* 0x0000001423027c20 */ /* 0x008fc60008400000 */
[----:B------:R-:W3:Y:S01]  /*20ab0*/  LDL.LU R35, [R1+0x244] ;  /* 0x0002440001237983 */ /* 0x000ee20000300800 */
[----:B-1----:R-:W-:Y:S01]  /*20ac0*/  F2FP.SATFINITE.E5M2.F32.PACK_AB_MERGE_C R13, RZ, R4, RZ ;  /* 0x00000004ff0d723e */ /* 0x002fe200048060ff */
[----:B-----5:R-:W-:Y:S02]  /*20ad0*/  FMUL R3, R33, UR20 ;  /* 0x0000001421037c20 */ /* 0x020fe40008400000 */
[----:B------:R-:W5:Y:S01]  /*20ae0*/  LDL.LU R33, [R1+0x248] ;  /* 0x0002480001217983 */ /* 0x000f620000300800 */
[----:B------:R-:W-:-:S03]  /*20af0*/  FMUL R4, R32, UR20 ;  /* 0x0000001420047c20 */ /* 0x000fc60008400000 */
[----:B------:R-:W5:Y:S01]  /*20b00*/  LDL.LU R32, [R1+0x24c] ;  /* 0x00024c0001207983 */ /* 0x000f620000300800 */
[C---:B------:R-:W-:Y:S02]  /*20b10*/  ISETP.LT.OR P6, PT, R0.reuse, 0xda, !P2 ;  /* 0x000000da0000780c */ /* 0x040fe400057c1670 */
[C---:B------:R-:W-:Y:S02]  /*20b20*/  ISETP.LT.OR P5, PT, R0.reuse, 0xe1, !P3 ;  /* 0x000000e10000780c */ /* 0x040fe40005fa1670 */
[C---:B------:R-:W-:Y:S02]  /*20b30*/  ISETP.LT.OR P1, PT, R0.reuse, 0xe2, !P2 ;  /* 0x000000e20000780c */ /* 0x040fe40005721670 */
[----:B------:R-:W-:-:S07]  /*20b40*/  ISETP.LT.OR P0, PT, R0, 0xe1, !P2 ;  /* 0x000000e10000780c */ /* 0x000fce0005701670 */
[----:B------:R0:W-:Y:S01]  /*20b50*/  @!P6 STG.E.U8 desc[UR14][R26.64+0xd9], R9 ;  /* 0x0000d9091a00e986 */ /* 0x0001e2000c10110e */
[----:B------:R-:W-:Y:S02]  /*20b60*/  ISETP.LT.OR P6, PT, R0, 0xe2, !P3 ;  /* 0x000000e20000780c */ /* 0x000fe40005fc1670 */
[----:B------:R-:W-:Y:S01]  /*20b70*/  F2FP.SATFINITE.E5M2.F32.PACK_AB_MERGE_C R5, RZ, R5, RZ ;  /* 0x00000005ff05723e */ /* 0x000fe200048060ff */
[----:B------:R-:W-:Y:S01]  /*20b80*/  @!P5 STG.E.U8 desc[UR14][R24.64+0xe0], R7 ;  /* 0x0000e0071800d986 */ /* 0x000fe2000c10110e */
[----:B0-----:R-:W-:Y:S01]  /*20b90*/  F2FP.SATFINITE.E5M2.F32.PACK_AB_MERGE_C R9, RZ, R2, RZ ;  /* 0x00000002ff09723e */ /* 0x001fe200048060ff */
[----:B------:R-:W-:-:S08]  /*20ba0*/  FMUL R2, R41, UR20 ;  /* 0x0000001429027c20 */ /* 0x000fd00008400000 */
[----:B------:R-:W-:Y:S01]  /*20bb0*/  @!P6 STG.E.U8 desc[UR14][R24.64+0xe1], R11 ;  /* 0x0000e10b1800e986 */ /* 0x000fe2000c10110e */
[----:B------:R-:W-:-:S03]  /*20bc0*/  ISETP.LT.OR P6, PT, R0, 0xe9, !P3 ;  /* 0x000000e90000780c */ /* 0x000fc60005fc1670 */
[----:B------:R0:W-:Y:S04]  /*20bd0*/  @!P1 STG.E.U8 desc[UR14][R26.64+0xe1], R5 ;  /* 0x0000e1051a009986 */ /* 0x0001e8000c10110e */
[----:B------:R-:W5:Y:S01]  /*20be0*/  LDL.LU R41, [R1+0x250] ;  /* 0x0002500001297983 */ /* 0x000f620000300800 */
[----:B------:R-:W-:-:S03]  /*20bf0*/  ISETP.LT.OR P5, PT, R0, 0xea, !P2 ;  /* 0x000000ea0000780c */ /* 0x000fc600057a1670 */
[----:B------:R1:W-:Y:S01]  /*20c00*/  @!P0 STG.E.U8 desc[UR14][R26.64+0xe0], R13 ;  /* 0x0000e00d1a008986 */ /* 0x0003e2000c10110e */
[----:B0-----:R-:W-:Y:S01]  /*20c10*/  F2FP.SATFINITE.E5M2.F32.PACK_AB_MERGE_C R5, RZ, R2, RZ ;  /* 0x00000002ff05723e */ /* 0x001fe200048060ff */
[----:B------:R-:W-:Y:S02]  /*20c20*/  FMUL R2, R39, UR20 ;  /* 0x0000001427027c20 */ /* 0x000fe40008400000 */
[----:B------:R-:W5:Y:S01]  /*20c30*/  LDL.LU R39, [R1+0x254] ;  /* 0x0002540001277983 */ /* 0x000f620000300800 */
[----:B------:R-:W-:Y:S02]  /*20c40*/  ISETP.LT.OR P0, PT, R0, 0xea, !P3 ;  /* 0x000000ea0000780c */ /* 0x000fe40005f01670 */
[----:B------:R-:W-:Y:S02]  /*20c50*/  F2FP.SATFINITE.E5M2.F32.PACK_AB_MERGE_C R7, RZ, R3, RZ ;  /* 0x00000003ff07723e */ /* 0x000fe400048060ff */
[----:B------:R-:W-:Y:S02]  /*20c60*/  F2FP.SATFINITE.E5M2.F32.PACK_AB_MERGE_C R11, RZ, R4, RZ ;  /* 0x00000004ff0b723e */ /* 0x000fe400048060ff */
[----:B-1----:R-:W-:Y:S01]  /*20c70*/  F2FP.SATFINITE.E5M2.F32.PACK_AB_MERGE_C R13, RZ, R2, RZ ;  /* 0x00000002ff0d723e */ /* 0x002fe200048060ff */
[----:B------:R-:W-:Y:S06]  /*20c80*/  @!P6 STG.E.U8 desc[UR14][R24.64+0xe8], R9 ;  /* 0x0000e8091800e986 */ /* 0x000fec000c10110e */
[----:B------:R0:W-:Y:S04]  /*20c90*/  @!P0 STG.E.U8 desc[UR14][R24.64+0xe9], R7 ;  /* 0x0000e90718008986 */ /* 0x0001e8000c10110e */
[----:B------:R1:W-:Y:S01]  /*20ca0*/  @!P5 STG.E.U8 desc[UR14][R26.64+0xe9], R11 ;  /* 0x0000e90b1a00d986 */ /* 0x0003e2000c10110e */
[----:B----4-:R-:W-:-:S03]  /*20cb0*/  FMUL R3, R38, UR20 ;  /* 0x0000001426037c20 */ /* 0x010fc60008400000 */
[----:B------:R-:W4:Y:S02]  /*20cc0*/  LDL.LU R38, [R1+0x258] ;  /* 0x0002580001267983 */ /* 0x000f240000300800 */
[----:B0-----:R-:W-:Y:S01]  /*20cd0*/  F2FP.SATFINITE.E5M2.F32.PACK_AB_MERGE_C R7, RZ, R3, RZ ;  /* 0x00000003ff07723e */ /* 0x001fe200048060ff */
[----:B------:R-:W-:Y:S02]  /*20ce0*/  FMUL R4, R37, UR20 ;  /* 0x0000001425047c20 */ /* 0x000fe40008400000 */
[----:B------:R-:W4:Y:S01]  /*20cf0*/  LDL.LU R37, [R1+0x25c] ;  /* 0x00025c0001257983 */ /* 0x000f220000300800 */
[----:B--2---:R-:W-:-:S03]  /*20d00*/  FMUL R2, R36, UR20 ;  /* 0x0000001424027c20 */ /* 0x004fc60008400000 */
[----:B------:R-:W2:Y:S02]  /*20d10*/  LDL.LU R36, [R1+0x260] ;  /* 0x0002600001247983 */ /* 0x000ea40000300800 */
[----:B------:R-:W-:Y:S01]  /*20d20*/  F2FP.SATFINITE.E5M2.F32.PACK_AB_MERGE_C R9, RZ, R2, RZ ;  /* 0x00000002ff09723e */ /* 0x000fe200048060ff */
[----:B---3--:R-:W-:Y:S02]  /*20d30*/  FMUL R2, R35, UR20 ;  /* 0x0000001423027c20 */ /* 0x008fe40008400000 */
[----:B------:R-:W3:Y:S03]  /*20d40*/  LDL.LU R35, [R1+0x264] ;  /* 0x0002640001237983 */ /* 0x000ee60000300800 */
        /* <DEDUP_REMOVED lines=10> */
[----:B------:R-:W-:-:S03]  /*20df0*/  ISETP.LT.OR P1, PT, R0, 0xf1, !P2 ;  /* 0x000000f10000780c */ /* 0x000fc60005721670 */
[----:B------:R1:W-:Y:S01]  /*20e00*/  @!P6 STG.E.U8 desc[UR14][R24.64+0xf0], R13 ;  /* 0x0000f00d1800e986 */ /* 0x0003e2000c10110e */
[----:B------:R-:W-:-:S03]  /*20e10*/  ISETP.LT.OR P6, PT, R0, 0xf9, !P3 ;  /* 0x000000f90000780c */ /* 0x000fc60005fc1670 */
[----:B------:R1:W-:Y:S01]  /*20e20*/  @!P0 STG.E.U8 desc[UR14][R24.64+0xf1], R7 ;  /* 0x0000f10718008986 */ /* 0x0003e2000c10110e */
[----:B------:R-:W-:Y:S02]  /*20e30*/  ISETP.LT.OR P3, PT, R0, 0xfa, !P3 ;  /* 0x000000fa0000780c */ /* 0x000fe40005f61670 */
[----:B0-----:R-:W-:Y:S02]  /*20e40*/  F2FP.SATFINITE.E5M2.F32.PACK_AB_MERGE_C R5, RZ, R4, RZ ;  /* 0x00000004ff05723e */ /* 0x001fe400048060ff */
[----:B-1----:R-:W-:Y:S02]  /*20e50*/  F2FP.SATFINITE.E5M2.F32.PACK_AB_MERGE_C R13, RZ, R3, RZ ;  /* 0x00000003ff0d723e */ /* 0x002fe400048060ff */
[----:B------:R-:W-:Y:S01]  /*20e60*/  F2FP.SATFINITE.E5M2.F32.PACK_AB_MERGE_C R7, RZ, R2, RZ ;  /* 0x00000002ff07723e */ /* 0x000fe200048060ff */
[----:B------:R-:W-:Y:S02]  /*20e70*/  FMUL R2, R41, UR20 ;  /* 0x0000001429027c20 */ /* 0x000fe40008400000 */
[----:B------:R-:W5:Y:S04]  /*20e80*/  LDL.LU R41, [R1+0x270] ;  /* 0x0002700001297983 */ /* 0x000f680000300800 */
[----:B------:R0:W-:Y:S01]  /*20e90*/  @!P5 STG.E.U8 desc[UR14][R26.64+0xf1], R9 ;  /* 0x0000f1091a00d986 */ /* 0x0001e2000c10110e */
[----:B------:R-:W-:-:S03]  /*20ea0*/  FMUL R3, R39, UR20 ;  /* 0x0000001427037c20 */ /* 0x000fc60008400000 */
[----:B------:R-:W5:Y:S01]  /*20eb0*/  LDL.LU R39, [R1+0x274] ;  /* 0x0002740001277983 */ /* 0x000f620000300800 */
[----:B------:R-:W-:-:S03]  /*20ec0*/  ISETP.LT.OR P5, PT, R0, 0xf9, !P2 ;  /* 0x000000f90000780c */ /* 0x000fc600057a1670 */
[----:B------:R-:W-:Y:S01]  /*20ed0*/  @!P1 STG.E.U8 desc[UR14][R26.64+0xf0], R5 ;  /* 0x0000f0051a009986 */ /* 0x000fe2000c10110e */
[----:B0-----:R-:W-:-:S03]  /*20ee0*/  F2FP.SATFINITE.E5M2.F32.PACK_AB_MERGE_C R9, RZ, R2, RZ ;  /* 0x00000002ff09723e */ /* 0x001fc600048060ff */
[----:B------:R0:W-:Y:S04]  /*20ef0*/  @!P6 STG.E.U8 desc[UR14][R24.64+0xf8], R11 ;  /* 0x0000f80b1800e986 */ /* 0x0001e8000c10110e */
[----:B------:R1:W-:Y:S01]  /*20f00*/  @!P3 STG.E.U8 desc[UR14][R24.64+0xf9], R13 ;  /* 0x0000f90d1800b986 */ /* 0x0003e2000c10110e */
[----:B0-----:R-:W-:-:S03]  /*20f10*/  F2FP.SATFINITE.E5M2.F32.PACK_AB_MERGE_C R11, RZ, R3, RZ ;  /* 0x00000003ff0b723e */ /* 0x001fc600048060ff */
[----:B------:R0:W-:Y:S01]  /*20f20*/  @!P5 STG.E.U8 desc[UR14][R26.64+0xf8], R7 ;  /* 0x0000f8071a00d986 */ /* 0x0001e2000c10110e */
[----:B----4-:R-:W-:-:S03]  /*20f30*/  FMUL R4, R38, UR20 ;  /* 0x0000001426047c20 */ /* 0x010fc60008400000 */
[----:B------:R-:W4:Y:S02]  /*20f40*/  LDL.LU R38, [R1+0x278] ;  /* 0x0002780001267983 */ /* 0x000f240000300800 */
[----:B-1----:R-:W-:Y:S01]  /*20f50*/  F2FP.SATFINITE.E5M2.F32.PACK_AB_MERGE_C R13, RZ, R4, RZ ;  /* 0x00000004ff0d723e */ /* 0x002fe200048060ff */
[----:B------:R-:W-:Y:S02]  /*20f60*/  FMUL R5, R37, UR20 ;  /* 0x0000001425057c20 */ /* 0x000fe40008400000 */
[----:B------:R-:W4:Y:S01]  /*20f70*/  LDL.LU R37, [R1+0x27c] ;  /* 0x00027c0001257983 */ /* 0x000f220000300800 */
[----:B--2---:R-:W-:-:S03]  /*20f80*/  FMUL R2, R36, UR20 ;  /* 0x0000001424027c20 */ /* 0x004fc60008400000 */
[----:B------:R-:W2:Y:S01]  /*20f90*/  LDL.LU R36, [R1+0x280] ;  /* 0x0002800001247983 */ /* 0x000ea20000300800 */
[----:B---3--:R-:W-:-:S03]  /*20fa0*/  FMUL R3, R35, UR20 ;  /* 0x0000001423037c20 */ /* 0x008fc60008400000 */
[----:B------:R-:W3:Y:S01]  /*20fb0*/  LDL.LU R35, [R1+0x284] ;  /* 0x0002840001237983 */ /* 0x000ee20000300800 */
[----:B0-----:R-:W-:Y:S01]  /*20fc0*/  F2FP.SATFINITE.E5M2.F32.PACK_AB_MERGE_C R7, RZ, R2, RZ ;  /* 0x00000002ff07723e */ /* 0x001fe200048060ff */
[----:B-----5:R-:W-:Y:S02]  /*20fd0*/  FMUL R4, R33, UR20 ;  /* 0x0000001421047c20 */ /* 0x020fe40008400000 */
[----:B------:R-:W5:Y:S01]  /*20fe0*/  LDL.LU R33, [R1+0x288] ;  /* 0x0002880001217983 */ /* 0x000f620000300800 */
[----:B------:R-:W-:-:S03]  /*20ff0*/  FMUL R2, R32, UR20 ;  /* 0x0000001420027c20 */ /* 0x000fc60008400000 */
[----:B------:R-:W5:Y:S01]  /*21000*/  LDL.LU R32, [R1+0x28c] ;  /* 0x00028c0001207983 */ /* 0x000f620000300800 */
[----:B------:R-:W-:Y:S02]  /*21010*/  ISETP.GE.AND P1, PT, R34, 0x81, PT ;  /* 0x000000812200780c */ /* 0x000fe40003f26270 */
[C---:B------:R-:W-:Y:S02]  /*21020*/  ISETP.LT.OR P2, PT, R0.reuse, 0xfa, !P2 ;  /* 0x000000fa0000780c */ /* 0x040fe40005741670 */
[C---:B------:R-:W-:Y:S02]  /*21030*/  ISETP.LT.OR P6, PT, R0.reuse, 0x1, !P1 ;  /* 0x000000010000780c */ /* 0x040fe40004fc1670 */
[----:B------:R-:W-:Y:S02]  /*21040*/  ISETP.LT.OR P3, PT, R0, 0x2, !P1 ;  /* 0x000000020000780c */ /* 0x000fe40004f61670 */
[----:B------:R-:W-:-:S07]  /*21050*/  ISETP.GE.AND P0, PT, R34, 0x89, PT ;  /* 0x000000892200780c */ /* 0x000fce0003f06270 */
[----:B------:R0:W-:Y:S04]  /*21060*/  @!P2 STG.E.U8 desc[UR14][R26.64+0xf9], R9 ;  /* 0x0000f9091a00a986 */ /* 0x0001e8000c10110e */
[----:B------:R-:W-:Y:S01]  /*21070*/  @!P6 STG.E.U8 desc[UR14][R30.64], R11 ;  /* 0x0000000b1e00e986 */ /* 0x000fe2000c10110e */
[C---:B------:R-:W-:Y:S02]  /*21080*/  ISETP.LT.OR P6, PT, R0.reuse, 0x2, !P0 ;  /* 0x000000020000780c */ /* 0x040fe400047c1670 */
[C---:B------:R-:W-:Y:S01]  /*21090*/  ISETP.LT.OR P5, PT, R0.reuse, 0x1, !P0 ;  /* 0x000000010000780c */ /* 0x040fe200047a1670 */
[----:B------:R1:W-:Y:S01]  /*210a0*/  @!P3 STG.E.U8 desc[UR14][R30.64+0x1], R13 ;  /* 0x0000010d1e00b986 */ /* 0x0003e2000c10110e */
[----:B------:R-:W-:Y:S02]  /*210b0*/  ISETP.LT.OR P2, PT, R0, 0xa, !P1 ;  /* 0x0000000a0000780c */ /* 0x000fe40004f41670 */
[----:B0-----:R-:W-:-:S02]  /*210c0*/  F2FP.SATFINITE.E5M2.F32.PACK_AB_MERGE_C R9, RZ, R3, RZ ;  /* 0x00000003ff09723e */ /* 0x001fc400048060ff */
[----:B------:R-:W-:Y:S01]  /*210d0*/  ISETP.LT.OR P3, PT, R0, 0x9, !P1 ;  /* 0x000000090000780c */ /* 0x000fe20004f61670 */
[----:B------:R-:W-:Y:S01]  /*210e0*/  FMUL R3, R41, UR20 ;  /* 0x0000001429037c20 */ /* 0x000fe20008400000 */
[----:B-1----:R-:W-:Y:S01]  /*210f0*/  F2FP.SATFINITE.E5M2.F32.PACK_AB_MERGE_C R13, RZ, R2, RZ ;  /* 0x00000002ff0d723e */ /* 0x002fe200048060ff */
[----:B------:R-:W5:Y:S01]  /*21100*/  LDL.LU R41, [R1+0x290] ;  /* 0x0002900001297983 */ /* 0x000f620000300800 */
[----:B------:R-:W-:Y:S02]  /*21110*/  F2FP.SATFINITE.E5M2.F32.PACK_AB_MERGE_C R5, RZ, R5, RZ ;  /* 0x00000005ff05723e */ /* 0x000fe400048060ff */
[----:B------:R-:W-:Y:S01]  /*21120*/  F2FP.SATFINITE.E5M2.F32.PACK_AB_MERGE_C R11, RZ, R4, RZ ;  /* 0x00000004ff0b723e */ /* 0x000fe200048060ff */
[----:B------:R0:W-:Y:S01]  /*21130*/  @!P6 STG.E.U8 desc[UR14][R28.64+0x1], R7 ;  /* 0x000001071c00e986 */ /* 0x0001e2000c10110e */
[----:B------:R-:W-:-:S03]  /*21140*/  FMUL R2, R39, UR20 ;  /* 0x0000001427027c20 */ /* 0x000fc60008400000 */
[----:B------:R-:W5:Y:S01]  /*21150*/  LDL.LU R39, [R1+0x294] ;  /* 0x0002940001277983 */ /* 0x000f620000300800 */
[----:B------:R-:W-:Y:S02]  /*21160*/  ISETP.LT.OR P6, PT, R0, 0xa, !P0 ;  /* 0x0000000a0000780c */ /* 0x000fe400047c1670 */
[----:B0-----:R-:W-:Y:S01]  /*21170*/  F2FP.SATFINITE.E5M2.F32.PACK_AB_MERGE_C R7, RZ, R2, RZ ;  /* 0x00000002ff07723e */ /* 0x001fe200048060ff */
[----:B------:R0:W-:Y:S04]  /*21180*/  @!P5 STG.E.U8 desc[UR14][R28.64], R5 ;  /* 0x000000051c00d986 */ /* 0x0001e8000c10110e */
[----:B------:R-:W-:Y:S04]  /*21190*/  @!P2 STG.E.U8 desc[UR14][R30.64+0x9], R11 ;  /* 0x0000090b1e00a986 */ /* 0x000fe8000c10110e */
[----:B------:R1:W-:Y:S01]  /*211a0*/  @!P3 STG.E.U8 desc[UR14][R30.64+0x8], R9 ;  /* 0x000008091e00b986 */ /* 0x0003e2000c10110e */
[----:B0-----:R-:W-:-:S05]  /*211b0*/  F2FP.SATFINITE.E5M2.F32.PACK_AB_MERGE_C R5, RZ, R3, RZ ;  /* 0x00000003ff05723e */ /* 0x001fca00048060ff */
[----:B------:R0:W-:Y:S01]  /*211c0*/  @!P6 STG.E.U8 desc[UR14][R28.64+0x9], R5 ;  /* 0x000009051c00e986 */ /* 0x0001e2000c10110e */
[----:B----4-:R-:W-:-:S03]  /*211d0*/  FMUL R4, R38, UR20 ;  /* 0x0000001426047c20 */ /* 0x010fc60008400000 */
[----:B------:R-:W4:Y:S02]  /*211e0*/  LDL.LU R38, [R1+0x298] ;  /* 0x0002980001267983 */ /* 0x000f240000300800 */
[----:B-1----:R-:W-:Y:S01]  /*211f0*/  F2FP.SATFINITE.E5M2.F32.PACK_AB_MERGE_C R9, RZ, R4, RZ ;  /* 0x00000004ff09723e */ /* 0x002fe200048060ff */
[----:B------:R-:W-:Y:S02]  /*21200*/  FMUL R2, R37, UR20 ;  /* 0x0000001425027c20 */ /* 0x000fe40008400000 */
[----:B------:R-:W4:Y:S03]  /*21210*/  LDL.LU R37, [R1+0x29c] ;  /* 0x00029c0001257983 */ /* 0x000f260000300800 */
[----:B------:R-:W-:Y:S01]  /*21220*/  F2FP.SATFINITE.E5M2.F32.PACK_AB_MERGE_C R11, RZ, R2, RZ ;  /* 0x00000002ff0b723e */ /* 0x000fe200048060ff */
[----:B--2---:R-:W-:Y:S02]  /*21230*/  FMUL R2, R36, UR20 ;  /* 0x0000001424027c20 */ /* 0x004fe40008400000 */
[----:B------:R-:W2:Y:S01]  /*21240*/  LDL.LU R36, [R1+0x2a0] ;  /* 0x0002a00001247983 */ /* 0x000ea20000300800 */
[----:B---3--:R-:W-:-:S03]  /*21250*/  FMUL R3, R35, UR20 ;  /* 0x0000001423037c20 */ /* 0x008fc60008400000 */
[----:B------:R-:W3:Y:S01]  /*21260*/  LDL.LU R35, [R1+0x2a4] ;  /* 0x0002a40001237983 */ /* 0x000ee20000300800 */
[----:B-----5:R-:W-:-:S03]  /*21270*/  FMUL R4, R33, UR20 ;  /* 0x0000001421047c20 */ /* 0x020fc60008400000 */
[----:B------:R-:W5:Y:S01]  /*21280*/  LDL.LU R33, [R1+0x2a8] ;  /* 0x0002a80001217983 */ /* 0x000f620000300800 */
[----:B0-----:R-:W-:-:S03]  /*21290*/  FMUL R5, R32, UR20 ;  /* 0x0000001420057c20 */ /* 0x001fc60008400000 */
[----:B------:R-:W5:Y:S01]  /*212a0*/  LDL.LU R32, [R1+0x2ac] ;  /* 0x0002ac0001207983 */ /* 0x000f620000300800 */
[C---:B------:R-:W-:Y:S02]  /*212b0*/  ISETP.LT.OR P5, PT, R0.reuse, 0x9, !P0 ;  /* 0x000000090000780c */ /* 0x040fe400047a1670 */
[C---:B------:R-:W-:Y:S02]  /*212c0*/  ISETP.LT.OR P3, PT, R0.reuse, 0x11, !P1 ;  /* 0x000000110000780c */ /* 0x040fe40004f61670 */
[C---:B------:R-:W-:Y:S02]  /*212d0*/  ISETP.LT.OR P2, PT, R0.reuse, 0x12, !P1 ;  /* 0x000000120000780c */ /* 0x040fe40004f41670 */
[----:B------:R-:W-:-:S07]  /*212e0*/  ISETP.LT.OR P6, PT, R0, 0x12, !P0 ;  /* 0x000000120000780c */ /* 0x000fce00047c1670 */
[----:B------:R-:W-:Y:S01]  /*212f0*/  @!P5 STG.E.U8 desc[UR14][R28.64+0x8], R13 ;  /* 0x0000080d1c00d986 */ /* 0x000fe2000c10110e */
[----:B------:R-:W-:-:S03]  /*21300*/  ISETP.LT.OR P5, PT, R0, 0x11, !P0 ;  /* 0x000000110000780c */ /* 0x000fc600047a1670 */
[----:B------:R0:W-:Y:S01]  /*21310*/  @!P3 STG.E.U8 desc[UR14][R30.64+0x10], R7 ;  /* 0x000010071e00b986 */ /* 0x0001e2000c10110e */
[----:B------:R-:W-:-:S03]  /*21320*/  ISETP.LT.OR P3, PT, R0, 0x19, !P1 ;  /* 0x000000190000780c */ /* 0x000fc60004f61670 */
[----:B------:R1:W-:Y:S01]  /*21330*/  @!P2 STG.E.U8 desc[UR14][R30.64+0x11], R9 ;  /* 0x000011091e00a986 */ /* 0x0003e2000c10110e */
[----:B------:R-:W-:Y:S02]  /*21340*/  ISETP.LT.OR P2, PT, R0, 0x1a, !P1 ;  /* 0x0000001a0000780c */ /* 0x000fe40004f41670 */
[----:B0-----:R-:W-:Y:S02]  /*21350*/  F2FP.SATFINITE.E5M2.F32.PACK_AB_MERGE_C R7, RZ, R2, RZ ;  /* 0x00000002ff07723e */ /* 0x001fe400048060ff */
[----:B-1----:R-:W-:Y:S01]  /*21360*/  F2FP.SATFINITE.E5M2.F32.PACK_AB_MERGE_C R9, RZ, R3, RZ ;  /* 0x00000003ff09723e */ /* 0x002fe200048060ff */
[----:B------:R-:W-:Y:S02]  /*21370*/  FMUL R2, R41, UR20 ;  /* 0x0000001429027c20 */ /* 0x000fe40008400000 */
[----:B------:R-:W5:Y:S01]  /*21380*/  LDL.LU R41, [R1+0x2b0] ;  /* 0x0002b00001297983 */ /* 0x000f620000300800 */
[----:B------:R-:W-:-:S03]  /*21390*/  F2FP.SATFINITE.E5M2.F32.PACK_AB_MERGE_C R13, RZ, R4, RZ ;  /* 0x00000004ff0d723e */ /* 0x000fc600048060ff */
[----:B------:R0:W-:Y:S01]  /*213a0*/  @!P6 STG.E.U8 desc[UR14][R28.64+0x11], R7 ;  /* 0x000011071c00e986 */ /* 0x0001e2000c10110e */
[----:B------:R-:W-:-:S03]  /*213b0*/  FMUL R3, R39, UR20 ;  /* 0x0000001427037c20 */ /* 0x000fc60008400000 */
[----:B------:R-:W5:Y:S01]  /*213c0*/  LDL.LU R39, [R1+0x2b4] ;  /* 0x0002b40001277983 */ /* 0x000f620000300800 */
[----:B------:R-:W-:Y:S02]  /*213d0*/  ISETP.LT.OR P6, PT, R0, 0x1a, !P0 ;  /* 0x0000001a0000780c */ /* 0x000fe400047c1670 */
[----:B0-----:R-:W-:Y:S01]  /*213e0*/  F2FP.SATFINITE.E5M2.F32.PACK_AB_MERGE_C R7, RZ, R2, RZ ;  /* 0x00000002ff07723e */ /* 0x001fe200048060ff */
[----:B------:R-:W-:Y:S04]  /*213f0*/  @!P5 STG.E.U8 desc[UR14][R28.64+0x10], R11 ;  /* 0x0000100b1c00d986 */ /* 0x000fe8000c10110e */
[----:B------:R0:W-:Y:S04]  /*21400*/  @!P3 STG.E.U8 desc[UR14][R30.64+0x18], R9 ;  /* 0x000018091e00b986 */ /* 0x0001e8000c10110e */
[----:B------:R1:W-:Y:S01]  /*21410*/  @!P2 STG.E.U8 desc[UR14][R30.64+0x19], R13 ;  /* 0x0000190d1e00a986 */ /* 0x0003e2000c10110e */
[----:B0-----:R-:W-:-:S03]  /*21420*/  F2FP.SATFINITE.E5M2.F32.PACK_AB_MERGE_C R9, RZ, R3, RZ ;  /* 0x00000003ff09723e */ /* 0x001fc600048060ff */
[----:B------:R0:W-:Y:S01]  /*21430*/  @!P6 STG.E.U8 desc[UR14][R28.64+0x19], R7 ;  /* 0x000019071c00e986 */ /* 0x0001e2000c10110e */
[----:B----4-:R-:W-:-:S03]  /*21440*/  FMUL R4, R38, UR20 ;  /* 0x0000001426047c20 */ /* 0x010fc60008400000 */
[----:B------:R-:W4:Y:S02]  /*21450*/  LDL.LU R38, [R1+0x2b8] ;  /* 0x0002b80001267983 */ /* 0x000f240000300800 */
[----:B------:R-:W-:Y:S01]  /*21460*/  F2FP.SATFINITE.E5M2.F32.PACK_AB_MERGE_C R11, RZ, R4, RZ ;  /* 0x00000004ff0b723e */ /* 0x000fe200048060ff */
[----:B------:R-:W-:Y:S02]  /*21470*/  FMUL R2, R37, UR20 ;  /* 0x0000001425027c20 */ /* 0x000fe40008400000 */
[----:B------:R-:W4:Y:S03]  /*21480*/  LDL.LU R37, [R1+0x2bc] ;  /* 0x0002bc0001257983 */ /* 0x000f260000300800 */
[----:B-1----:R-:W-:Y:S01]  /*21490*/  F2FP.SATFINITE.E5M2.F32.PACK_AB_MERGE_C R13, RZ, R2, RZ ;  /* 0x00000002ff0d723e */ /* 0x002fe200048060ff */
[----:B--2---:R-:W-:Y:S02]  /*214a0*/  FMUL R3, R36, UR20 ;  /* 0x0000001424037c20 */ /* 0x004fe40008400000 */
[----:B------:R-:W2:Y:S01]  /*214b0*/  LDL.LU R36, [R1+0x2c0] ;  /* 0x0002c00001247983 */ /* 0x000ea20000300800 */
[----:B---3--:R-:W-:-:S03]  /*214c0*/  FMUL R2, R35, UR20 ;  /* 0x0000001423027c20 */ /* 0x008fc60008400000 */
[----:B------:R-:W3:Y:S02]  /*214d0*/  LDL.LU R35, [R1+0x2c4] ;  /* 0x0002c40001237983 */ /* 0x000ee40000300800 */
[----:B0-----:R-:W-:Y:S01]  /*214e0*/  F2FP.SATFINITE.E5M2.F32.PACK_AB_MERGE_C R7, RZ, R2, RZ ;  /* 0x00000002ff07723e */ /* 0x001fe200048060ff */
[----:B-----5:R-:W-:Y:S02]  /*214f0*/  FMUL R4, R33, UR20 ;  /* 0x0000001421047c20 */ /* 0x020fe40008400000 */
[----:B------:R-:W5:Y:S01]  /*21500*/  LDL.LU R33, [R1+0x2c8] ;  /* 0x0002c80001217983 */ /* 0x000f620000300800 */
[----:B------:R-:W-:-:S03]  /*21510*/  FMUL R2, R32, UR20 ;  /* 0x0000001420027c20 */ /* 0x000fc60008400000 */
[----:B------:R-:W5:Y:S01]  /*21520*/  LDL.LU R32, [R1+0x2cc] ;  /* 0x0002cc0001207983 */ /* 0x000f620000300800 */
[C---:B------:R-:W-:Y:S02]  /*21530*/  ISETP.LT.OR P5, PT, R0.reuse, 0x19, !P0 ;  /* 0x000000190000780c */ /* 0x040fe400047a1670 */
[C---:B------:R-:W-:Y:S02]  /*21540*/  ISETP.LT.OR P3, PT, R0.reuse, 0x21, !P1 ;  /* 0x000000210000780c */ /* 0x040fe40004f61670 */
[C---:B------:R-:W-:Y:S02]  /*21550*/  ISETP.LT.OR P2, PT, R0.reuse, 0x22, !P1 ;  /* 0x000000220000780c */ /* 0x040fe40004f41670 */
[----:B------:R-:W-:Y:S02]  /*21560*/  F2FP.SATFINITE.E5M2.F32.PACK_AB_MERGE_C R5, RZ, R5, RZ ;  /* 0x00000005ff05723e */ /* 0x000fe400048060ff */
[----:B------:R-:W-:-:S05]  /*21570*/  ISETP.LT.OR P6, PT, R0, 0x22, !P0 ;  /* 0x000000220000780c */ /* 0x000fca00047c1670 */
[----:B------:R0:W-:Y:S01]  /*21580*/  @!P5 STG.E.U8 desc[UR14][R28.64+0x18], R5 ;  /* 0x000018051c00d986 */ /* 0x0001e2000c10110e */
[----:B------:R-:W-:-:S03]  /*21590*/  ISETP.LT.OR P5, PT, R0, 0x21, !P0 ;  /* 0x000000210000780c */ /* 0x000fc600047a1670 */
[----:B------:R-:W-:Y:S01]  /*215a0*/  @!P3 STG.E.U8 desc[UR14][R30.64+0x20], R9 ;  /* 0x000020091e00b986 */ /* 0x000fe2000c10110e */
        /* <DEDUP_REMOVED lines=8> */
[----:B------:R-:W-:Y:S01]  /*21630*/  @!P6 STG.E.U8 desc[UR14][R28.64+0x21], R5 ;  /* 0x000021051c00e986 */ /* 0x000fe2000c10110e */
[----:B------:R-:W-:-:S03]  /*21640*/  FMUL R3, R39, UR20 ;  /* 0x0000001427037c20 */ /* 0x000fc60008400000 */
[----:B------:R-:W5:Y:S01]  /*21650*/  LDL.LU R39, [R1+0x2d4] ;  /* 0x0002d40001277983 */ /* 0x000f620000300800 */
[----:B------:R-:W-:-:S03]  /*21660*/  ISETP.LT.OR P6, PT, R0, 0x2a, !P0 ;  /* 0x0000002a0000780c */ /* 0x000fc600047c1670 */
[----:B------:R-:W-:Y:S04]  /*21670*/  @!P5 STG.E.U8 desc[UR14][R28.64+0x20], R13 ;  /* 0x0000200d1c00d986 */ /* 0x000fe8000c10110e */
[----:B------:R0:W-:Y:S04]  /*21680*/  @!P3 STG.E.U8 desc[UR14][R30.64+0x28], R7 ;  /* 0x000028071e00b986 */ /* 0x0001e8000c10110e */
[----:B------:R1:W-:Y:S01]  /*21690*/  @!P2 STG.E.U8 desc[UR14][R30.64+0x29], R9 ;  /* 0x000029091e00a986 */ /* 0x0003e2000c10110e */
[----:B0-----:R-:W-:Y:S02]  /*216a0*/  F2FP.SATFINITE.E5M2.F32.PACK_AB_MERGE_C R7, RZ, R2, RZ ;  /* 0x00000002ff07723e */ /* 0x001fe400048060ff */
[----:B-1----:R-:W-:-:S03]  /*216b0*/  F2FP.SATFINITE.E5M2.F32.PACK_AB_MERGE_C R9, RZ, R3, RZ ;  /* 0x00000003ff09723e */ /* 0x002fc600048060ff */
[----:B------:R0:W-:Y:S01]  /*216c0*/  @!P6 STG.E.U8 desc[UR14][R28.64+0x29], R7 ;  /* 0x000029071c00e986 */ /* 0x0001e2000c10110e */
[----:B----4-:R-:W-:-:S03]  /*216d0*/  FMUL R4, R38, UR20 ;  /* 0x0000001426047c20 */ /* 0x010fc60008400000 */
[----:B------:R-:W4:Y:S02]  /*216e0*/  LDL.LU R38, [R1+0x2d8] ;  /* 0x0002d80001267983 */ /* 0x000f240000300800 */
[----:B------:R-:W-:Y:S01]  /*216f0*/  F2FP.SATFINITE.E5M2.F32.PACK_AB_MERGE_C R13, RZ, R4, RZ ;  /* 0x00000004ff0d723e */ /* 0x000fe200048060ff */
        /* <DEDUP_REMOVED lines=21> */
[----:B------:R-:W-:Y:S02]  /*21850*/  F2FP.SATFINITE.E5M2.F32.PACK_AB_MERGE_C R5, RZ, R5, RZ ;  /* 0x00000005ff05723e */ /* 0x000fe400048060ff */
        /* <DEDUP_REMOVED lines=204> */
[----:B------:R-:W-:Y:S01]  /*22520*/  F2FP.SATFINITE.E5M2.F32.PACK_AB_MERGE_C R9, RZ, R4, RZ ;  /* 0x00000004ff09723e */ /* 0x000fe200048060ff */
[----:B------:R-:W-:-:S02]  /*22530*/  FMUL R3, R39, UR20 ;  /* 0x0000001427037c20 */ /* 0x000fc40008400000 */
[----:B------:R-:W5:Y:S04]  /*22540*/  LDL.LU R39, [R1+0x394] ;  /* 0x0003940001277983 */ /* 0x000f680000300800 */
[----:B------:R-:W-:Y:S04]  /*22550*/  @!P6 STG.E.U8 desc[UR14][R28.64+0x81], R5 ;  /* 0x000081051c00e986 */ /* 0x000fe8000c10110e */
[----:B------:R-:W-:Y:S04]  /*22560*/  @!P5 STG.E.U8 desc[UR14][R28.64+0x80], R13 ;  /* 0x0000800d1c00d986 */ /* 0x000fe8000c10110e */
[----:B------:R0:W-:Y:S04]  /*22570*/  @!P3 STG.E.U8 desc[UR14][R30.64+0x88], R7 ;  /* 0x000088071e00b986 */ /* 0x0001e8000c10110e */
[----:B------:R1:W-:Y:S01]  /*22580*/  @!P2 STG.E.U8 desc[UR14][R30.64+0x89], R9 ;  /* 0x000089091e00a986 */ /* 0x0003e2000c10110e */
[----:B0-----:R-:W-:-:S02]  /*22590*/  F2FP.SATFINITE.E5M2.F32.PACK_AB_MERGE_C R7, RZ, R2, RZ ;  /* 0x00000002ff07723e */ /* 0x001fc400048060ff */
[----:B-1----:R-:W-:Y:S01]  /*225a0*/  F2FP.SATFINITE.E5M2.F32.PACK_AB_MERGE_C R9, RZ, R3, RZ ;  /* 0x00000003ff09723e */ /* 0x002fe200048060ff */
[----:B----4-:R-:W-:Y:S02]  /*225b0*/  FMUL R4, R38, UR20 ;  /* 0x0000001426047c20 */ /* 0x010fe40008400000 */
[----:B------:R-:W4:Y:S03]  /*225c0*/  LDL.LU R38, [R1+0x398] ;  /* 0x0003980001267983 */ /* 0x000f260000300800 */
[----:B------:R-:W-:Y:S01]  /*225d0*/  F2FP.SATFINITE.E5M2.F32.PACK_AB_MERGE_C R13, RZ, R4, RZ ;  /* 0x00000004ff0d723e */ /* 0x000fe200048060ff */
[----:B------:R-:W-:Y:S02]  /*225e0*/  FMUL R5, R37, UR20 ;  /* 0x0000001425057c20 */ /* 0x000fe40008400000 */
[----:B------:R-:W4:Y:S01]  /*225f0*/  LDL.LU R37, [R1+0x39c] ;  /* 0x00039c0001257983 */ /* 0x000f220000300800 */
[----:B--2---:R-:W-:-:S03]  /*22600*/  FMUL R2, R36, UR20 ;  /* 0x0000001424027c20 */ /* 0x004fc60008400000 */
[----:B------:R-:W2:Y:S01]  /*22610*/  LDL.LU R36, [R1+0x3a0] ;  /* 0x0003a00001247983 */ /* 0x000ea20000300800 */
[----:B---3--:R-:W-:-:S03]  /*22620*/  FMUL R3, R35, UR20 ;  /* 0x0000001423037c20 */ /* 0x008fc60008400000 */
[----:B------:R-:W3:Y:S01]  /*22630*/  LDL.LU R35, [R1+0x3a4] ;  /* 0x0003a40001237983 */ /* 0x000ee20000300800 */
[----:B------:R-:W-:Y:S01]  /*22640*/  F2FP.SATFINITE.E5M2.F32.PACK_AB_MERGE_C R15, RZ, R5, RZ ;  /* 0x00000005ff0f723e */ /* 0x000fe200048060ff */
        /* <DEDUP_REMOVED lines=10> */
[----:B------:R-:W-:Y:S01]  /*226f0*/  @!P5 STG.E.U8 desc[UR14][R28.64+0x88], R11 ;  /* 0x0000880b1c00d986 */ /* 0x000fe2000c10110e */
[----:B------:R-:W-:-:S03]  /*22700*/  ISETP.LT.OR P5, PT, R0, 0x91, !P0 ;  /* 0x000000910000780c */ /* 0x000fc600047a1670 */
[----:B------:R1:W-:Y:S01]  /*22710*/  @!P3 STG.E.U8 desc[UR14][R30.64+0x90], R9 ;  /* 0x000090091e00b986 */ /* 0x0003e2000c10110e */
[C---:B------:R-:W-:Y:S02]  /*22720*/  ISETP.LT.OR P3, PT, R0.reuse, 0x99, !P1 ;  /* 0x000000990000780c */ /* 0x040fe40004f61670 */
[----:B0-----:R-:W-:Y:S01]  /*22730*/  F2FP.SATFINITE.E5M2.F32.PACK_AB_MERGE_C R7, RZ, R2, RZ ;  /* 0x00000002ff07723e */ /* 0x001fe200048060ff */
[----:B------:R-:W-:Y:S01]  /*22740*/  @!P2 STG.E.U8 desc[UR14][R30.64+0x91], R13 ;  /* 0x0000910d1e00a986 */ /* 0x000fe2000c10110e */
[----:B------:R-:W-:Y:S02]  /*22750*/  ISETP.LT.OR P2, PT, R0, 0x9a, !P1 ;  /* 0x0000009a0000780c */ /* 0x000fe40004f41670 */
        /* <DEDUP_REMOVED lines=86> */
[----:B------:R-:W-:Y:S01]  /*22cc0*/  FMUL R2, R39, UR20 ;  /* 0x0000001427027c20 */ /* 0x000fe20008400000 */
[----:B------:R-:W-:Y:S02]  /*22cd0*/  ISETP.LT.OR P6, PT, R0, 0xba, !P0 ;  /* 0x000000ba0000780c */ /* 0x000fe400047c1670 */
[----:B------:R-:W5:Y:S02]  /*22ce0*/  LDL.LU R39, [R1+0x3f4] ;  /* 0x0003f40001277983 */ /* 0x000f640000300800 */
[----:B0-----:R-:W-:Y:S02]  /*22cf0*/  F2FP.SATFINITE.E5M2.F32.PACK_AB_MERGE_C R7, RZ, R2, RZ ;  /* 0x00000002ff07723e */ /* 0x001fe400048060ff */
        /* <DEDUP_REMOVED lines=28> */
[C---:B------:R-:W-:Y:S02]  /*22ec0*/  ISETP.LT.OR P2, PT, R0.reuse, 0xca, !P1 ;  /* 0x000000ca0000780c */ /* 0x040fe40004f41670 */
[----:B0-----:R-:W-:Y:S02]  /*22ed0*/  F2FP.SATFINITE.E5M2.F32.PACK_AB_MERGE_C R7, RZ, R2, RZ ;  /* 0x00000002ff07723e */ /* 0x001fe400048060ff */
[----:B-1----:R-:W-:Y:S01]  /*22ee0*/  F2FP.SATFINITE.E5M2.F32.PACK_AB_MERGE_C R9, RZ, R3, RZ ;  /* 0x00000003ff09723e */ /* 0x002fe200048060ff */
[----:B------:R-:W-:Y:S02]  /*22ef0*/  FMUL R2, R41, UR20 ;  /* 0x0000001429027c20 */ /* 0x000fe40008400000 */
[----:B------:R0:W-:Y:S01]  /*22f00*/  @!P6 STG.E.U8 desc[UR14][R28.64+0xc1], R7 ;  /* 0x0000c1071c00e986 */ /* 0x0001e2000c10110e */
[----:B------:R-:W-:-:S03]  /*22f10*/  ISETP.LT.OR P6, PT, R0, 0xca, !P0 ;  /* 0x000000ca0000780c */ /* 0x000fc600047c1670 */
[----:B------:R-:W5:Y:S01]  /*22f20*/  LDL.LU R41, [R1+0x410] ;  /* 0x0004100001297983 */ /* 0x000f620000300800 */
[----:B------:R-:W-:Y:S01]  /*22f30*/  F2FP.SATFINITE.E5M2.F32.PACK_AB_MERGE_C R13, RZ, R4, RZ ;  /* 0x00000004ff0d723e */ /* 0x000fe200048060ff */
[----:B------:R-:W-:Y:S02]  /*22f40*/  FMUL R3, R39, UR20 ;  /* 0x0000001427037c20 */ /* 0x000fe40008400000 */
[----:B------:R-:W5:Y:S01]  /*22f50*/  LDL.LU R39, [R1+0x414] ;  /* 0x0004140001277983 */ /* 0x000f620000300800 */
[----:B0-----:R-:W-:-:S03]  /*22f60*/  F2FP.SATFINITE.E5M2.F32.PACK_AB_MERGE_C R7, RZ, R2, RZ ;  /* 0x00000002ff07723e */ /* 0x001fc600048060ff */
        /* <DEDUP_REMOVED lines=21> */
[C---:B------:R-:W-:Y:S01]  /*230c0*/  ISETP.LT.OR P3, PT, R0.reuse, 0xd1, !P1 ;  /* 0x000000d10000780c */ /* 0x040fe20004f61670 */
[----:B------:R-:W5:Y:S01]  /*230d0*/  LDL.LU R42, [R1+0x430] ;  /* 0x00043000012a7983 */ /* 0x000f620000300800 */
[C---:B------:R-:W-:Y:S02]  /*230e0*/  ISETP.LT.OR P2, PT, R0.reuse, 0xd2, !P1 ;  /* 0x000000d20000780c */ /* 0x040fe40004f41670 */
[----:B------:R-:W-:Y:S02]  /*230f0*/  ISETP.LT.OR P6, PT, R0, 0xd2, !P0 ;  /* 0x000000d20000780c */ /* 0x000fe400047c1670 */
[----:B------:R-:W-:-:S05]  /*23100*/  F2FP.SATFINITE.E5M2.F32.PACK_AB_MERGE_C R5, RZ, R5, RZ ;  /* 0x00000005ff05723e */ /* 0x000fca00048060ff */
[----:B------:R0:W-:Y:S01]  /*23110*/  @!P5 STG.E.U8 desc[UR14][R28.64+0xc8], R5 ;  /* 0x0000c8051c00d986 */ /* 0x0001e2000c10110e */
[----:B------:R-:W-:-:S03]  /*23120*/  ISETP.LT.OR P5, PT, R0, 0xd1, !P0 ;  /* 0x000000d10000780c */ /* 0x000fc600047a1670 */
[----:B------:R-:W-:Y:S01]  /*23130*/  @!P3 STG.E.U8 desc[UR14][R30.64+0xd0], R9 ;  /* 0x0000d0091e00b986 */ /* 0x000fe2000c10110e */
[----:B------:R-:W-:-:S03]  /*23140*/  ISETP.LT.OR P3, PT, R0, 0xd9, !P1 ;  /* 0x000000d90000780c */ /* 0x000fc60004f61670 */
[----:B------:R1:W-:Y:S01]  /*23150*/  @!P2 STG.E.U8 desc[UR14][R30.64+0xd1], R11 ;  /* 0x0000d10b1e00a986 */ /* 0x0003e2000c10110e */
[----:B0-----:R-:W-:Y:S02]  /*23160*/  F2FP.SATFINITE.E5M2.F32.PACK_AB_MERGE_C R5, RZ, R3, RZ ;  /* 0x00000003ff05723e */ /* 0x001fe400048060ff */
[----:B------:R-:W-:-:S03]  /*23170*/  ISETP.LT.OR P2, PT, R0, 0xda, !P1 ;  /* 0x000000da0000780c */ /* 0x000fc60004f41670 */
[----:B------:R-:W-:Y:S01]  /*23180*/  @!P6 STG.E.U8 desc[UR14][R28.64+0xd1], R5 ;  /* 0x0000d1051c00e986 */ /* 0x000fe2000c10110e */
[----:B-1----:R-:W-:Y:S02]  /*23190*/  F2FP.SATFINITE.E5M2.F32.PACK_AB_MERGE_C R11, RZ, R2, RZ ;  /* 0x00000002ff0b723e */ /* 0x002fe400048060ff */
[----:B------:R-:W-:Y:S01]  /*231a0*/  ISETP.LT.OR P6, PT, R0, 0xda, !P0 ;  /* 0x000000da0000780c */ /* 0x000fe200047c1670 */
[----:B------:R-:W-:Y:S02]  /*231b0*/  FMUL R2, R41, UR20 ;  /* 0x0000001429027c20 */ /* 0x000fe40008400000 */
[----:B------:R-:W5:Y:S01]  /*231c0*/  LDL.LU R41, [R1+0x434] ;  /* 0x0004340001297983 */ /* 0x000f620000300800 */
[----:B------:R-:W-:-:S03]  /*231d0*/  FMUL R3, R39, UR20 ;  /* 0x0000001427037c20 */ /* 0x000fc60008400000 */
[----:B------:R-:W5:Y:S01]  /*231e0*/  LDL.LU R39, [R1+0x438] ;  /* 0x0004380001277983 */ /* 0x000f620000300800 */
[----:B------:R-:W-:-:S03]  /*231f0*/  F2FP.SATFINITE.E5M2.F32.PACK_AB_MERGE_C R9, RZ, R4, RZ ;  /* 0x00000004ff09723e */ /* 0x000fc600048060ff */
        /* <DEDUP_REMOVED lines=12> */
[----:B------:R-:W2:Y:S02]  /*232c0*/  LDL.LU R36, [R1+0x444] ;  /* 0x0004440001247983 */ /* 0x000ea40000300800 */
[----:B0-----:R-:W-:Y:S01]  /*232d0*/  F2FP.SATFINITE.E5M2.F32.PACK_AB_MERGE_C R7, RZ, R2, RZ ;  /* 0x00000002ff07723e */ /* 0x001fe200048060ff */
[----:B---3--:R-:W-:Y:S02]  /*232e0*/  FMUL R3, R35, UR20 ;  /* 0x0000001423037c20 */ /* 0x008fe40008400000 */
[----:B------:R-:W3:Y:S01]  /*232f0*/  LDL.LU R35, [R1+0x448] ;  /* 0x0004480001237983 */ /* 0x000ee20000300800 */
[----:B-----5:R-:W-:-:S03]  /*23300*/  FMUL R4, R33, UR20 ;  /* 0x0000001421047c20 */ /* 0x020fc60008400000 */
        /* <DEDUP_REMOVED lines=13> */
[----:B------:R-:W-:Y:S02]  /*233e0*/  F2FP.SATFINITE.E5M2.F32.PACK_AB_MERGE_C R5, RZ, R5, RZ ;  /* 0x00000005ff05723e */ /* 0x000fe400048060ff */
[----:B0-----:R-:W-:Y:S01]  /*233f0*/  F2FP.SATFINITE.E5M2.F32.PACK_AB_MERGE_C R11, RZ, R4, RZ ;  /* 0x00000004ff0b723e */ /* 0x001fe200048060ff */
[----:B------:R0:W-:Y:S01]  /*23400*/  @!P6 STG.E.U8 desc[UR14][R28.64+0xe1], R7 ;  /* 0x0000e1071c00e986 */ /* 0x0001e2000c10110e */
[C---:B------:R-:W-:Y:S02]  /*23410*/  ISETP.LT.OR P6, PT, R0.reuse, 0xea, !P0 ;  /* 0x000000ea0000780c */ /* 0x040fe400047c1670 */
[----:B-1----:R-:W-:Y:S01]  /*23420*/  F2FP.SATFINITE.E5M2.F32.PACK_AB_MERGE_C R9, RZ, R3, RZ ;  /* 0x00000003ff09723e */ /* 0x002fe200048060ff */
[----:B------:R1:W-:Y:S01]  /*23430*/  @!P5 STG.E.U8 desc[UR14][R28.64+0xe0], R5 ;  /* 0x0000e0051c00d986 */ /* 0x0003e2000c10110e */
[----:B------:R-:W-:-:S03]  /*23440*/  ISETP.LT.OR P5, PT, R0, 0xe9, !P0 ;  /* 0x000000e90000780c */ /* 0x000fc600047a1670 */
[----:B------:R-:W-:Y:S01]  /*23450*/  @!P2 STG.E.U8 desc[UR14][R30.64+0xe9], R11 ;  /* 0x0000e90b1e00a986 */ /* 0x000fe2000c10110e */
[----:B------:R-:W-:Y:S01]  /*23460*/  ISETP.LT.OR P2, PT, R0, 0xf2, !P1 ;  /* 0x000000f20000780c */ /* 0x000fe20004f41670 */
[----:B------:R-:W-:Y:S02]  /*23470*/  FMUL R3, R42, UR20 ;  /* 0x000000142a037c20 */ /* 0x000fe40008400000 */
[----:B------:R4:W-:Y:S01]  /*23480*/  @!P3 STG.E.U8 desc[UR14][R30.64+0xe8], R9 ;  /* 0x0000e8091e00b986 */ /* 0x0009e2000c10110e */
[----:B------:R-:W-:Y:S01]  /*23490*/  ISETP.LT.OR P3, PT, R0, 0xf1, !P1 ;  /* 0x000000f10000780c */ /* 0x000fe20004f61670 */
[----:B------:R-:W-:Y:S01]  /*234a0*/  FMUL R4, R39, UR20 ;  /* 0x0000001427047c20 */ /* 0x000fe20008400000 */
[----:B------:R-:W-:Y:S01]  /*234b0*/  F2FP.SATFINITE.E5M2.F32.PACK_AB_MERGE_C R13, RZ, R2, RZ ;  /* 0x00000002ff0d723e */ /* 0x000fe200048060ff */
[----:B------:R-:W-:Y:S01]  /*234c0*/  FMUL R2, R41, UR20 ;  /* 0x0000001429027c20 */ /* 0x000fe20008400000 */
[----:B------:R-:W-:Y:S02]  /*234d0*/  F2FP.SATFINITE.E5M2.F32.PACK_AB_MERGE_C R3, RZ, R3, RZ ;  /* 0x00000003ff03723e */ /* 0x000fe400048060ff */
[----:B0-----:R-:W-:-:S02]  /*234e0*/  F2FP.SATFINITE.E5M2.F32.PACK_AB_MERGE_C R7, RZ, R4, RZ ;  /* 0x00000004ff07723e */ /* 0x001fc400048060ff */
[----:B-1----:R-:W-:Y:S01]  /*234f0*/  F2FP.SATFINITE.E5M2.F32.PACK_AB_MERGE_C R5, RZ, R2, RZ ;  /* 0x00000002ff05723e */ /* 0x002fe200048060ff */
[----:B------:R-:W-:Y:S01]  /*23500*/  @!P5 STG.E.U8 desc[UR14][R28.64+0xe8], R13 ;  /* 0x0000e80d1c00d986 */ /* 0x000fe2000c10110e */
[----:B------:R-:W-:-:S03]  /*23510*/  ISETP.LT.OR P5, PT, R0, 0xf1, !P0 ;  /* 0x000000f10000780c */ /* 0x000fc600047a1670 */
[----:B------:R-:W-:Y:S01]  /*23520*/  @!P6 STG.E.U8 desc[UR14][R28.64+0xe9], R3 ;  /* 0x0000e9031c00e986 */ /* 0x000fe2000c10110e */
[----:B------:R-:W-:-:S03]  /*23530*/  ISETP.LT.OR P6, PT, R0, 0xf2, !P0 ;  /* 0x000000f20000780c */ /* 0x000fc600047c1670 */
[----:B------:R0:W-:Y:S01]  /*23540*/  @!P2 STG.E.U8 desc[UR14][R30.64+0xf1], R7 ;  /* 0x0000f1071e00a986 */ /* 0x0001e2000c10110e */
[C---:B------:R-:W-:Y:S02]  /*23550*/  ISETP.LT.OR P2, PT, R0.reuse, 0xf9, !P1 ;  /* 0x000000f90000780c */ /* 0x040fe40004f41670 */
[C---:B------:R-:W-:Y:S01]  /*23560*/  ISETP.LT.OR P1, PT, R0.reuse, 0xfa, !P1 ;  /* 0x000000fa0000780c */ /* 0x040fe20004f21670 */
[----:B------:R1:W-:Y:S01]  /*23570*/  @!P3 STG.E.U8 desc[UR14][R30.64+0xf0], R5 ;  /* 0x0000f0051e00b986 */ /* 0x0003e2000c10110e */
[C---:B------:R-:W-:Y:S02]  /*23580*/  ISETP.LT.OR P3, PT, R0.reuse, 0xf9, !P0 ;  /* 0x000000f90000780c */ /* 0x040fe40004761670 */
[----:B------:R-:W-:Y:S01]  /*23590*/  ISETP.LT.OR P0, PT, R0, 0xfa, !P0 ;  /* 0x000000fa0000780c */ /* 0x000fe20004701670 */
[----:B----4-:R-:W-:-:S05]  /*235a0*/  FMUL R2, R38, UR20 ;  /* 0x0000001426027c20 */ /* 0x010fca0008400000 */
[----:B------:R-:W-:-:S05]  /*235b0*/  F2FP.SATFINITE.E5M2.F32.PACK_AB_MERGE_C R9, RZ, R2, RZ ;  /* 0x00000002ff09723e */ /* 0x000fca00048060ff */
[----:B------:R4:W-:Y:S01]  /*235c0*/  @!P5 STG.E.U8 desc[UR14][R28.64+0xf0], R9 ;  /* 0x0000f0091c00d986 */ /* 0x0009e2000c10110e */
[----:B------:R-:W-:Y:S01]  /*235d0*/  FMUL R0, R37, UR20 ;  /* 0x0000001425007c20 */ /* 0x000fe20008400000 */
[----:B--2---:R-:W-:-:S04]  /*235e0*/  FMUL R2, R36, UR20 ;  /* 0x0000001424027c20 */ /* 0x004fc80008400000 */
[----:B0-----:R-:W-:Y:S01]  /*235f0*/  F2FP.SATFINITE.E5M2.F32.PACK_AB_MERGE_C R7, RZ, R0, RZ ;  /* 0x00000000ff07723e */ /* 0x001fe200048060ff */
[----:B---3--:R-:W-:Y:S01]  /*23600*/  FMUL R3, R35, UR20 ;  /* 0x0000001423037c20 */ /* 0x008fe20008400000 */
[----:B------:R-:W-:-:S04]  /*23610*/  F2FP.SATFINITE.E5M2.F32.PACK_AB_MERGE_C R11, RZ, R2, RZ ;  /* 0x00000002ff0b723e */ /* 0x000fc800048060ff */
[----:B------:R-:W-:Y:S01]  /*23620*/  F2FP.SATFINITE.E5M2.F32.PACK_AB_MERGE_C R3, RZ, R3, RZ ;  /* 0x00000003ff03723e */ /* 0x000fe200048060ff */
[----:B------:R4:W-:Y:S04]  /*23630*/  @!P6 STG.E.U8 desc[UR14][R28.64+0xf1], R7 ;  /* 0x0000f1071c00e986 */ /* 0x0009e8000c10110e */
[----:B------:R4:W-:Y:S04]  /*23640*/  @!P2 STG.E.U8 desc[UR14][R30.64+0xf8], R11 ;  /* 0x0000f80b1e00a986 */ /* 0x0009e8000c10110e */
[----:B------:R4:W-:Y:S01]  /*23650*/  @!P1 STG.E.U8 desc[UR14][R30.64+0xf9], R3 ;  /* 0x0000f9031e009986 */ /* 0x0009e2000c10110e */
[----:B-----5:R-:W-:Y:S01]  /*23660*/  FMUL R4, R33, UR20 ;  /* 0x0000001421047c20 */ /* 0x020fe20008400000 */
[----:B-1----:R-:W-:-:S04]  /*23670*/  FMUL R5, R32, UR20 ;  /* 0x0000001420057c20 */ /* 0x002fc80008400000 */
[----:B------:R-:W-:Y:S02]  /*23680*/  F2FP.SATFINITE.E5M2.F32.PACK_AB_MERGE_C R13, RZ, R4, RZ ;  /* 0x00000004ff0d723e */ /* 0x000fe400048060ff */
[----:B------:R-:W-:-:S03]  /*23690*/  F2FP.SATFINITE.E5M2.F32.PACK_AB_MERGE_C R5, RZ, R5, RZ ;  /* 0x00000005ff05723e */ /* 0x000fc600048060ff */
[----:B------:R4:W-:Y:S04]  /*236a0*/  @!P3 STG.E.U8 desc[UR14][R28.64+0xf8], R13 ;  /* 0x0000f80d1c00b986 */ /* 0x0009e8000c10110e */
[----:B------:R4:W-:Y:S02]  /*236b0*/  @!P0 STG.E.U8 desc[UR14][R28.64+0xf9], R5 ;  /* 0x0000f9051c008986 */ /* 0x0009e4000c10110e */
.L_x_551:
[----:B------:R-:W-:Y:S05]  /*236c0*/  BSYNC B0 ;  /* 0x0000000000007941 */ /* 0x000fea0003800000 */
.L_x_37:
[----:B--2-4-:R-:W2:Y:S04]  /*236d0*/  LDL.LU R3, [R1+0x45c] ;  /* 0x00045c0001037983 */ /* 0x014ea80000300800 */
[----:B------:R-:W2:Y:S01]  /*236e0*/  LDL.LU R2, [R1+0x460] ;  /* 0x0004600001027983 */ /* 0x000ea20000300800 */
[----:B------:R-:W-:Y:S01]  /*236f0*/  ULDC UR6, c[0x0][0xc] ;  /* 0x0000030000067ab9 */ /* 0x000fe20000000800 */
[----:B------:R-:W-:Y:S01]  /*23700*/  ULDC UR7, c[0x0][0x10] ;  /* 0x0000040000077ab9 */ /* 0x000fe20000000800 */
[----:B---3--:R-:W2:Y:S01]  /*23710*/  LDC R5, c[0x0][0x14] ;  /* 0x00000500ff057b82 */ /* 0x008ea20000000800 */
[----:B------:R-:W-:Y:S01]  /*23720*/  UIMAD.WIDE.U32 UR6, UR6, UR7, URZ ;  /* 0x00000007060672a5 */ /* 0x000fe2000f8e003f */
[----:B-----5:R-:W-:Y:S01]  /*23730*/  PRMT R0, RZ, 0x7610, R0 ;  /* 0x00007610ff007816 */ /* 0x020fe20000000000 */
[----:B------:R-:W-:-:S04]  /*23740*/  UMOV UR10, 0xffffffff ;  /* 0xffffffff000a7882 */ /* 0x000fc80000000000 */
[----:B--2---:R-:W-:-:S04]  /*23750*/  IMAD.WIDE.U32 R2, R5, UR6, R2 ;  /* 0x0000000605027c25 */ /* 0x004fc8000f8e0002 */
[----:B------:R-:W-:Y:S01]  /*23760*/  IMAD R5, R5, UR7, RZ ;  /* 0x0000000705057c24 */ /* 0x000fe2000f8e02ff */
[----:B------:R-:W-:Y:S01]  /*23770*/  ULDC.64 UR6, c[0x0][0x650] ;  /* 0x0001940000067ab9 */ /* 0x000fe20000000a00 */
[----:B------:R-:W-:Y:S01]  /*23780*/  IMAD.MOV.U32 R11, RZ, RZ, R2 ;  /* 0x000000ffff0b7224 */ /* 0x000fe200078e0002 */
[----:B------:R-:W-:Y:S01]  /*23790*/  ISETP.GE.U32.AND P0, PT, R2, UR6, PT ;  /* 0x0000000602007c0c */ /* 0x000fe2000bf06070 */
[----:B------:R-:W-:Y:S02]  /*237a0*/  IMAD.IADD R13, R3, 0x1, R5 ;  /* 0x00000001030d7824 */ /* 0x000fe400078e0205 */
[----:B------:R-:W-:-:S03]  /*237b0*/  IMAD.MOV.U32 R2, RZ, RZ, -0x1 ;  /* 0xffffffffff027424 */ /* 0x000fc600078e00ff */
[----:B------:R2:W-:Y:S01]  /*237c0*/  STL [R1+0x45c], R13 ;  /* 0x00045c0d01007387 */ /* 0x0005e20000100800 */
[----:B------:R-:W-:-:S03]  /*237d0*/  ISETP.GE.U32.AND.EX P0, PT, R13, UR7, PT, P0 ;  /* 0x000000070d007c0c */ /* 0x000fc6000bf06100 */
[----:B------:R2:W-:Y:S04]  /*237e0*/  STL [R1+0x460], R11 ;  /* 0x0004600b01007387 */ /* 0x0005e80000100800 */
[----:B------:R2:W-:Y:S06]  /*237f0*/  STL [R1+0x464], R2 ;  /* 0x0004640201007387 */ /* 0x0005ec0000100800 */
[----:B------:R-:W-:Y:S05]  /*23800*/  @P0 BRA `(.L_x_552) ;  /* 0x0000000400740947 */ /* 0x000fea0003800000 */
[----:B------:R-:W3:Y:S01]  /*23810*/  S2R R8, SR_CTAID.X ;  /* 0x0000000000087919 */ /* 0x000ee20000002500 */
[----:B------:R-:W-:Y:S01]  /*23820*/  ULDC.64 UR18, c[0x0][0x628] ;  /* 0x00018a0000127ab9 */ /* 0x000fe20000000a00 */
[----:B------:R-:W4:Y:S01]  /*23830*/  LDC R9, c[0x0][0x144] ;  /* 0x00005100ff097b82 */ /* 0x000f220000000800 */
[----:B------:R-:W-:Y:S01]  /*23840*/  ULDC UR6, c[0x0][0x150] ;  /* 0x0000540000067ab9 */ /* 0x000fe20000000800 */
[----:B------:R-:W1:Y:S01]  /*23850*/  S2R R12, SR_CTAID.Y ;  /* 0x00000000000c7919 */ /* 0x000e620000002600 */
[----:B------:R-:W-:Y:S01]  /*23860*/  ISETP.NE.U32.AND P0, PT, RZ, UR18, PT ;  /* 0x00000012ff007c0c */ /* 0x000fe2000bf05070 */
[----:B------:R-:W-:Y:S01]  /*23870*/  ULDC UR23, c[0x0][0x630] ;  /* 0x00018c0000177ab9 */ /* 0x000fe20000000800 */
[----:B------:R-:W-:Y:S02]  /*23880*/  R2UR UR16, R11 ;  /* 0x000000000b1072ca */ /* 0x000fe400000e0000 */
[----:B------:R-:W-:Y:S01]  /*23890*/  ISETP.NE.AND.EX P0, PT, RZ, UR19, PT, P0 ;  /* 0x00000013ff007c0c */ /* 0x000fe2000bf05300 */
[----:B0-----:R-:W0:Y:S01]  /*238a0*/  LDC.64 R6, c[0x0][0x620] ;  /* 0x00018800ff067b82 */ /* 0x001e220000000a00 */
[----:B------:R-:W-:-:S02]  /*238b0*/  R2UR UR17, R13 ;  /* 0x000000000d1172ca */ /* 0x000fc400000e0000 */
[----:B---3--:R-:W-:-:S05]  /*238c0*/  I2FP.F32.U32 R0, R8 ;  /* 0x0000000800007245 */ /* 0x008fca0000201000 */
[----:B------:R-:W-:-:S06]  /*238d0*/  FMUL R0, R0, UR6 ;  /* 0x0000000600007c20 */ /* 0x000fcc0008400000 */
[----:B------:R-:W3:Y:S01]  /*238e0*/  F2I.U32.TRUNC.NTZ R0, R0 ;  /* 0x0000000000007305 */ /* 0x000ee2000020f000 */
[----:B-1----:R-:W-:Y:S05]  /*238f0*/  @!P0 BRA `(.L_x_553) ;  /* 0x0000000000308947 */ /* 0x002fea0003800000 */
        /* <DEDUP_REMOVED lines=12> */
.L_x_553:
[----:B------:R-:W-:Y:S01]  /*239c0*/  USHF.R.U64 UR10, UR16, UR23, UR17 ;  /* 0x00000017100a7299 */ /* 0x000fe20008001211 */
[----:B------:R-:W1:Y:S01]  /*239d0*/  LDC.64 R20, c[0x0][0x640] ;  /* 0x00019000ff147b82 */ /* 0x000e620000000a00 */
[----:B------:R-:W-:Y:S01]  /*239e0*/  USHF.R.U32.HI UR6, URZ, UR23, UR17 ;  /* 0x000000173f067299 */ /* 0x000fe20008011611 */
[----:B---3--:R-:W-:Y:S02]  /*239f0*/  IMAD.MOV R10, RZ, RZ, -R0 ;  /* 0x000000ffff0a7224 */ /* 0x008fe400078e0a00 */
[----:B--2---:R-:W-:Y:S01]  /*23a00*/  IMAD.MOV.U32 R2, RZ, RZ, R11 ;  /* 0x000000ffff027224 */ /* 0x004fe200078e000b */
[----:B------:R-:W-:Y:S01]  /*23a10*/  IADD3 R5, P0, RZ, -UR10, RZ ;  /* 0x8000000aff057c10 */ /* 0x000fe2000ff1e0ff */
[----:B----4-:R-:W-:Y:S02]  /*23a20*/  IMAD R17, R9, R10, R8 ;  /* 0x0000000a09117224 */ /* 0x010fe400078e0208 */
[----:B------:R-:W2:Y:S02]  /*23a30*/  LDC R4, c[0x0][0x618] ;  /* 0x00018600ff047b82 */ /* 0x000ea40000000800 */
[----:B------:R-:W-:Y:S01]  /*23a40*/  IMAD.X R3, RZ, RZ, ~UR6, P0 ;  /* 0x80000006ff037e24 */ /* 0x000fe200080e06ff */
[----:B------:R-:W-:-:S03]  /*23a50*/  ULDC UR6, c[0x0][0x154] ;  /* 0x0000550000067ab9 */ /* 0x000fc60000000800 */
[-C--:B0-----:R-:W-:Y:S02]  /*23a60*/  IMAD R0, R3, R6.reuse, RZ ;  /* 0x0000000603007224 */ /* 0x081fe400078e02ff */
[----:B------:R-:W0:Y:S01]  /*23a70*/  LDC R14, c[0x0][0x608] ;  /* 0x00018200ff0e7b82 */ /* 0x000e220000000800 */
[----:B------:R-:W-:Y:S02]  /*23a80*/  IMAD.MOV.U32 R3, RZ, RZ, R13 ;  /* 0x000000ffff037224 */ /* 0x000fe400078e000d */
[----:B------:R-:W-:-:S05]  /*23a90*/  IMAD.WIDE.U32 R2, R5, R6, R2 ;  /* 0x0000000605027225 */ /* 0x000fca00078e0002 */
[----:B------:R-:W3:Y:S01]  /*23aa0*/  LDC R18, c[0x0][0x658] ;  /* 0x00019600ff127b82 */ /* 0x000ee20000000800 */
[----:B------:R-:W-:Y:S01]  /*23ab0*/  IMAD R5, R5, R7, R0 ;  /* 0x0000000705057224 */ /* 0x000fe200078e0200 */
[----:B------:R-:W-:Y:S01]  /*23ac0*/  I2FP.F32.U32 R0, R12 ;  /* 0x0000000c00007245 */ /* 0x000fe20000201000 */
[----:B------:R-:W-:Y:S01]  /*23ad0*/  IMAD.MOV.U32 R7, RZ, RZ, 0x1 ;  /* 0x00000001ff077424 */ /* 0x000fe200078e00ff */
[----:B-1----:R-:W-:Y:S01]  /*23ae0*/  ISETP.NE.U32.AND P0, PT, R20, RZ, PT ;  /* 0x000000ff1400720c */ /* 0x002fe20003f05070 */
[----:B------:R-:W-:Y:S02]  /*23af0*/  IMAD.IADD R3, R3, 0x1, R5 ;  /* 0x0000000103037824 */ /* 0x000fe400078e0205 */
[----:B------:R-:W-:Y:S01]  /*23b00*/  FMUL R0, R0, UR6 ;  /* 0x0000000600007c20 */ /* 0x000fe20008400000 */
[----:B------:R-:W1:Y:S01]  /*23b10*/  LDC R15, c[0x0][0x148] ;  /* 0x00005200ff0f7b82 */ /* 0x000e620000000800 */
[----:B------:R-:W-:Y:S01]  /*23b20*/  ISETP.NE.AND.EX P0, PT, R21, RZ, PT, P0 ;  /* 0x000000ff1500720c */ /* 0x000fe20003f05300 */
[----:B------:R-:W-:Y:S01]  /*23b30*/  IMAD.MOV.U32 R5, RZ, RZ, -0x1 ;  /* 0xffffffffff057424 */ /* 0x000fe200078e00ff */
[-CC-:B--2---:R-:W-:Y:S01]  /*23b40*/  SHF.R.U64 R10, R2, R4.reuse, R3.reuse ;  /* 0x00000004020a7219 */ /* 0x184fe20000001203 */
[----:B------:R2:W4:Y:S01]  /*23b50*/  F2I.U32.TRUNC.NTZ R13, R0 ;  /* 0x00000000000d7305 */ /* 0x000522000020f000 */
[----:B------:R-:W-:-:S03]  /*23b60*/  SHF.R.U32.HI R3, RZ, R4, R3 ;  /* 0x00000004ff037219 */ /* 0x000fc60000011603 */
[----:B------:R-:W1:Y:S01]  /*23b70*/  LDC R16, c[0x0][0x600] ;  /* 0x00018000ff107b82 */ /* 0x000e620000000800 */
[-CC-:B0-----:R-:W-:Y:S02]  /*23b80*/  SHF.R.U64 R8, R10, R14.reuse, R3.reuse ;  /* 0x0000000e0a087219 */ /* 0x181fe40000001203 */
[----:B------:R-:W-:-:S05]  /*23b90*/  SHF.R.U32.HI R3, RZ, R14, R3 ;  /* 0x0000000eff037219 */ /* 0x000fca0000011603 */
[----:B------:R-:W0:Y:S01]  /*23ba0*/  LDC R22, c[0x0][0x648] ;  /* 0x00019200ff167b82 */ /* 0x000e220000000800 */
[-CC-:B---3--:R-:W-:Y:S02]  /*23bb0*/  SHF.R.U64 R11, R8, R18.reuse, R3.reuse ;  /* 0x00000012080b7219 */ /* 0x188fe40000001203 */
[-C--:B------:R-:W-:Y:S02]  /*23bc0*/  SHF.L.U32 R5, R5, R18.reuse, RZ ;  /* 0x0000001205057219 */ /* 0x080fe400000006ff */
[-C--:B------:R-:W-:Y:S01]  /*23bd0*/  SHF.R.U32.HI R3, RZ, R18.reuse, R3 ;  /* 0x00000012ff037219 */ /* 0x080fe20000011603 */
[----:B------:R-:W-:Y:S01]  /*23be0*/  IMAD.MOV.U32 R2, RZ, RZ, R11 ;  /* 0x000000ffff027224 */ /* 0x000fe200078e000b */
[----:B------:R-:W-:Y:S01]  /*23bf0*/  SHF.L.U32 R40, R7, R18, RZ ;  /* 0x0000001207287219 */ /* 0x000fe200000006ff */
[----:B------:R-:W3:Y:S01]  /*23c00*/  LDC R23, c[0x0][0x638] ;  /* 0x00018e00ff177b82 */ /* 0x000ee20000000800 */
[----:B------:R-:W-:-:S07]  /*23c10*/  LOP3.LUT R19, RZ, R5, RZ, 0x33, !PT ;  /* 0x00000005ff137212 */ /* 0x000fce00078e33ff */
[----:B------:R-:W0:Y:S01]  /*23c20*/  LDC R24, c[0x0][0x610] ;  /* 0x00018400ff187b82 */ /* 0x000e220000000800 */
[----:B--2-4-:R-:W-:Y:S05]  /*23c30*/  @!P0 BRA `(.L_x_554) ;  /* 0x0000000000288947 */ /* 0x014fea0003800000 */
[----:B------:R-:W2:Y:S02]  /*23c40*/  LDC R0, c[0x0][0x64c] ;  /* 0x00019300ff007b82 */ /* 0x000ea40000000800 */
[----:B--2---:R-:W-:-:S05]  /*23c50*/  IADD3 R7, P0, R11, R0, RZ ;  /* 0x000000000b077210 */ /* 0x004fca0007f1e0ff */
        /* <DEDUP_REMOVED lines=8> */
.L_x_554:
[----:B0-----:R-:W-:Y:S01]  /*23ce0*/  SHF.R.U64 R0, R2, R22, R3 ;  /* 0x0000001602007219 */ /* 0x001fe20000001203 */
[----:B-1----:R-:W-:Y:S01]  /*23cf0*/  VIADD R5, R16, 0xffffffff ;  /* 0xffffffff10057836 */ /* 0x002fe20000000000 */
[----:B------:R-:W-:Y:S01]  /*23d00*/  LOP3.LUT R3, R8, R19, RZ, 0xc0, !PT ;  /* 0x0000001308037212 */ /* 0x000fe200078ec0ff */
[----:B------:R-:W-:Y:S02]  /*23d10*/  IMAD.MOV R13, RZ, RZ, -R13 ;  /* 0x000000ffff0d7224 */ /* 0x000fe400078e0a0d */
[----:B------:R-:W-:Y:S02]  /*23d20*/  IMAD.MOV R2, RZ, RZ, -R0 ;  /* 0x000000ffff027224 */ /* 0x000fe400078e0a00 */
[----:B------:R-:W-:Y:S01]  /*23d30*/  IMAD R40, R40, R0, R3 ;  /* 0x0000000028287224 */ /* 0x000fe200078e0203 */
[----:B------:R-:W-:Y:S01]  /*23d40*/  LOP3.LUT R3, R10, R5, RZ, 0xc0, !PT ;  /* 0x000000050a037212 */ /* 0x000fe200078ec0ff */
[----:B------:R-:W-:Y:S02]  /*23d50*/  @P4 IMAD R17, R15, R13, R12 ;  /* 0x0000000d0f114224 */ /* 0x000fe400078e020c */
[----:B---3--:R-:W-:-:S02]  /*23d60*/  IMAD R0, R2, R23, R11 ;  /* 0x0000001702007224 */ /* 0x008fc400078e020b */
[----:B------:R-:W-:Y:S02]  /*23d70*/  IMAD.MOV.U32 R2, RZ, RZ, 0x1 ;  /* 0x00000001ff027424 */ /* 0x000fe400078e00ff */
[----:B------:R-:W-:Y:S02]  /*23d80*/  IMAD R40, R40, R24, R17 ;  /* 0x0000001828287224 */ /* 0x000fe400078e0211 */
[----:B------:R-:W-:Y:S01]  /*23d90*/  IMAD R3, R0, R16, R3 ;  /* 0x0000001000037224 */ /* 0x000fe200078e0203 */
[----:B------:R-:W-:-:S04]  /*23da0*/  PRMT R0, R2, 0x7610, R0 ;  /* 0x0000761002007816 */ /* 0x000fc80000000000 */
[----:B------:R-:W-:Y:S02]  /*23db0*/  SEL R2, R3, R40, !P4 ;  /* 0x0000002803027207 */ /* 0x000fe40006000000 */
[----:B------:R-:W-:-:S03]  /*23dc0*/  SEL R40, R40, R3, !P4 ;  /* 0x0000000328287207 */ /* 0x000fc60006000000 */
[----:B------:R3:W-:Y:S04]  /*23dd0*/  STL [R1+0x464], R2 ;  /* 0x0004640201007387 */ /* 0x0007e80000100800 */
.L_x_552:
[----:B------:R4:W-:Y:S01]  /*23de0*/  STL [R1+0x468], R40 ;  /* 0x0004682801007387 */ /* 0x0009e20000100800 */
[----:B------:R-:W-:-:S13]  /*23df0*/  LOP3.LUT P0, RZ, R0, 0xff, RZ, 0xc0, !PT ;  /* 0x000000ff00ff7812 */ /* 0x000fda000780c0ff */
[----:B----4-:R-:W-:Y:S05]  /*23e00*/  @P0 BRA `(.L_x_555) ;  /* 0xfffffdd400540947 */ /* 0x010fea000383ffff */
[----:B------:R-:W-:Y:S05]  /*23e10*/  EXIT ;  /* 0x000000000000794d */ /* 0x000fea0003800000 */
.L_x_7:
[----:B0-----:R-:W2:Y:S01]  /*23e20*/  LDL R16, [R1+0x460] ;  /* 0x0004600001107983 */ /* 0x001ea20000100800 */
[----:B------:R-:W-:-:S03]  /*23e30*/  ULDC.64 UR4, c[0x0][0x650] ;  /* 0x0001940000047ab9 */ /* 0x000fc60000000a00 */
[----:B------:R-:W3:Y:S01]  /*23e40*/  LDL R20, [R1+0x45c] ;  /* 0x00045c0001147983 */ /* 0x000ee20000100800 */
[----:B------:R-:W-:Y:S01]  /*23e50*/  PRMT R0, RZ, 0x7610, R0 ;  /* 0x00007610ff007816 */ /* 0x000fe20000000000 */
[----:B------:R-:W-:Y:S02]  /*23e60*/  IMAD.MOV.U32 R5, RZ, RZ, -0x1 ;  /* 0xffffffffff057424 */ /* 0x000fe400078e00ff */
[----:B------:R-:W-:Y:S02]  /*23e70*/  IMAD.MOV.U32 R4, RZ, RZ, -0x1 ;  /* 0xffffffffff047424 */ /* 0x000fe400078e00ff */
[----:B------:R-:W-:Y:S01]  /*23e80*/  IMAD.MOV.U32 R10, RZ, RZ, -0x1 ;  /* 0xffffffffff0a7424 */ /* 0x000fe200078e00ff */
[----:B--2---:R-:W-:-:S04]  /*23e90*/  ISETP.GE.U32.AND P0, PT, R16, UR4, PT ;  /* 0x0000000410007c0c */ /* 0x004fc8000bf06070 */
[----:B---3--:R-:W-:-:S13]  /*23ea0*/  ISETP.GE.U32.AND.EX P0, PT, R20, UR5, PT, P0 ;  /* 0x0000000514007c0c */ /* 0x008fda000bf06100 */
[----:B------:R-:W-:Y:S05]  /*23eb0*/  @P0 BRA `(.L_x_556) ;  /* 0x0000000400300947 */ /* 0x000fea0003800000 */
[----:B------:R-:W0:Y:S01]  /*23ec0*/  LDC.64 R14, c[0x0][0x628] ;  /* 0x00018a00ff0e7b82 */ /* 0x000e220000000a00 */
[----:B------:R-:W-:Y:S02]  /*23ed0*/  IMAD.MOV.U32 R8, RZ, RZ, R16 ;  /* 0x000000ffff087224 */ /* 0x000fe400078e0010 */
[----:B------:R-:W-:-:S05]  /*23ee0*/  IMAD.MOV.U32 R9, RZ, RZ, R20 ;  /* 0x000000ffff097224 */ /* 0x000fca00078e0014 */
[----:B------:R-:W1:Y:S08]  /*23ef0*/  LDC R10, c[0x0][0x630] ;  /* 0x00018c00ff0a7b82 */ /* 0x000e700000000800 */
[----:B------:R-:W2:Y:S01]  /*23f00*/  LDC.64 R18, c[0x0][0x620] ;  /* 0x00018800ff127b82 */ /* 0x000ea20000000a00 */
[----:B0-----:R-:W-:-:S04]  /*23f10*/  ISETP.NE.U32.AND P0, PT, R14, RZ, PT ;  /* 0x000000ff0e00720c */ /* 0x001fc80003f05070 */
[----:B------:R-:W-:-:S13]  /*23f20*/  ISETP.NE.AND.EX P0, PT, R15, RZ, PT, P0 ;  /* 0x000000ff0f00720c */ /* 0x000fda0003f05300 */
[----:B-12---:R-:W-:Y:S05]  /*23f30*/  @!P0 BRA `(.L_x_557) ;  /* 0x0000000000288947 */ /* 0x006fea0003800000 */
[----:B------:R-:W0:Y:S02]  /*23f40*/  LDC R0, c[0x0][0x634] ;  /* 0x00018d00ff007b82 */ /* 0x000e240000000800 */
[----:B0-----:R-:W-:-:S05]  /*23f50*/  IADD3 R9, P0, R16, R0, RZ ;  /* 0x0000000010097210 */ /* 0x001fca0007f1e0ff */
        /* <DEDUP_REMOVED lines=8> */
.L_x_557:
[----:B------:R-:W0:Y:S01]  /*23fe0*/  LDC.64 R22, c[0x0][0x640] ;  /* 0x00019000ff167b82 */ /* 0x000e220000000a00 */
[-CC-:B------:R-:W-:Y:S01]  /*23ff0*/  SHF.R.U64 R14, R8, R10.reuse, R9.reuse ;  /* 0x0000000a080e7219 */ /* 0x180fe20000001209 */
[----:B------:R-:W-:Y:S01]  /*24000*/  IMAD.MOV.U32 R4, RZ, RZ, R16 ;  /* 0x000000ffff047224 */ /* 0x000fe200078e0010 */
[----:B------:R-:W-:Y:S01]  /*24010*/  SHF.R.U32.HI R0, RZ, R10, R9 ;  /* 0x0000000aff007219 */ /* 0x000fe20000011609 */
[----:B------:R-:W-:Y:S01]  /*24020*/  IMAD.MOV.U32 R24, RZ, RZ, 0x1 ;  /* 0x00000001ff187424 */ /* 0x000fe200078e00ff */
[----:B------:R-:W-:-:S03]  /*24030*/  IADD3 R7, P0, RZ, -R14, RZ ;  /* 0x8000000eff077210 */ /* 0x000fc60007f1e0ff */
[----:B------:R-:W1:Y:S02]  /*24040*/  LDC R6, c[0x0][0x618] ;  /* 0x00018600ff067b82 */ /* 0x000e640000000800 */
[----:B------:R-:W-:-:S04]  /*24050*/  IMAD.X R5, RZ, RZ, ~R0, P0 ;  /* 0x000000ffff057224 */ /* 0x000fc800000e0e00 */
[-C--:B------:R-:W-:Y:S02]  /*24060*/  IMAD R0, R5, R18.reuse, RZ ;  /* 0x0000001205007224 */ /* 0x080fe400078e02ff */
[----:B------:R-:W2:Y:S01]  /*24070*/  LDC R8, c[0x0][0x608] ;  /* 0x00018200ff087b82 */ /* 0x000ea20000000800 */
[----:B------:R-:W-:Y:S02]  /*24080*/  IMAD.MOV.U32 R5, RZ, RZ, R20 ;  /* 0x000000ffff057224 */ /* 0x000fe400078e0014 */
[----:B------:R-:W-:-:S05]  /*24090*/  IMAD.WIDE.U32 R4, R7, R18, R4 ;  /* 0x0000001207047225 */ /* 0x000fca00078e0004 */
[----:B------:R-:W3:Y:S01]  /*240a0*/  LDC R21, c[0x0][0x658] ;  /* 0x00019600ff157b82 */ /* 0x000ee20000000800 */
[----:B------:R-:W-:Y:S01]  /*240b0*/  IMAD R7, R7, R19, R0 ;  /* 0x0000001307077224 */ /* 0x000fe200078e0200 */
[----:B0-----:R-:W-:-:S03]  /*240c0*/  ISETP.NE.U32.AND P0, PT, R22, RZ, PT ;  /* 0x000000ff1600720c */ /* 0x001fc60003f05070 */
[----:B------:R-:W-:Y:S01]  /*240d0*/  IMAD.IADD R5, R5, 0x1, R7 ;  /* 0x0000000105057824 */ /* 0x000fe200078e0207 */
[----:B------:R-:W-:Y:S02]  /*240e0*/  ISETP.NE.AND.EX P0, PT, R23, RZ, PT, P0 ;  /* 0x000000ff1700720c */ /* 0x000fe40003f05300 */
[----:B------:R-:W0:Y:S02]  /*240f0*/  LDC R16, c[0x0][0x600] ;  /* 0x00018000ff107b82 */ /* 0x000e240000000800 */
[-CC-:B-1----:R-:W-:Y:S01]  /*24100*/  SHF.R.U64 R10, R4, R6.reuse, R5.reuse ;  /* 0x00000006040a7219 */ /* 0x182fe20000001205 */
[----:B------:R-:W-:Y:S01]  /*24110*/  IMAD.MOV.U32 R4, RZ, RZ, -0x1 ;  /* 0xffffffffff047424 */ /* 0x000fe200078e00ff */
[----:B------:R-:W-:-:S04]  /*24120*/  SHF.R.U32.HI R5, RZ, R6, R5 ;  /* 0x00000006ff057219 */ /* 0x000fc80000011605 */
[----:B------:R-:W1:Y:S01]  /*24130*/  LDC R18, c[0x0][0x648] ;  /* 0x00019200ff127b82 */ /* 0x000e620000000800 */
[-CC-:B--2---:R-:W-:Y:S02]  /*24140*/  SHF.R.U64 R17, R10, R8.reuse, R5.reuse ;  /* 0x000000080a117219 */ /* 0x184fe40000001205 */
[----:B------:R-:W-:-:S05]  /*24150*/  SHF.R.U32.HI R0, RZ, R8, R5 ;  /* 0x00000008ff007219 */ /* 0x000fca0000011605 */
[----:B------:R-:W2:Y:S01]  /*24160*/  LDC R20, c[0x0][0x638] ;  /* 0x00018e00ff147b82 */ /* 0x000ea20000000800 */
[-C--:B---3--:R-:W-:Y:S02]  /*24170*/  SHF.L.U32 R4, R4, R21.reuse, RZ ;  /* 0x0000001504047219 */ /* 0x088fe400000006ff */
[-CC-:B------:R-:W-:Y:S02]  /*24180*/  SHF.R.U64 R19, R17, R21.reuse, R0.reuse ;  /* 0x0000001511137219 */ /* 0x180fe40000001200 */
[----:B------:R-:W-:Y:S02]  /*24190*/  LOP3.LUT R26, RZ, R4, RZ, 0x33, !PT ;  /* 0x00000004ff1a7212 */ /* 0x000fe400078e33ff */
[----:B------:R-:W-:Y:S01]  /*241a0*/  SHF.R.U32.HI R5, RZ, R21, R0 ;  /* 0x00000015ff057219 */ /* 0x000fe20000011600 */
[----:B------:R-:W3:Y:S01]  /*241b0*/  LDC R25, c[0x0][0x610] ;  /* 0x00018400ff197b82 */ /* 0x000ee20000000800 */
[----:B------:R-:W-:Y:S01]  /*241c0*/  IMAD.MOV.U32 R4, RZ, RZ, R19 ;  /* 0x000000ffff047224 */ /* 0x000fe200078e0013 */
[----:B------:R-:W-:Y:S06]  /*241d0*/  @!P0 BRA `(.L_x_558) ;  /* 0x0000000000288947 */ /* 0x000fec0003800000 */
        /* <DEDUP_REMOVED lines=10> */
.L_x_558:
[----:B-1----:R-:W-:Y:S01]  /*24280*/  SHF.R.U64 R3, R4, R18, R5 ;  /* 0x0000001204037219 */ /* 0x002fe20000001205 */
[----:B0-----:R-:W-:Y:S01]  /*24290*/  VIADD R5, R16, 0xffffffff ;  /* 0xffffffff10057836 */ /* 0x001fe20000000000 */
[----:B------:R-:W-:Y:S01]  /*242a0*/  SHF.L.U32 R24, R24, R21, RZ ;  /* 0x0000001518187219 */ /* 0x000fe200000006ff */
[----:B------:R-:W-:Y:S01]  /*242b0*/  @P4 IMAD R11, R13, R12, R2 ;  /* 0x0000000c0d0b4224 */ /* 0x000fe200078e0202 */
[----:B------:R-:W-:Y:S01]  /*242c0*/  LOP3.LUT R0, R17, R26, RZ, 0xc0, !PT ;  /* 0x0000001a11007212 */ /* 0x000fe200078ec0ff */
[----:B------:R-:W-:-:S04]  /*242d0*/  IMAD.MOV R4, RZ, RZ, -R3 ;  /* 0x000000ffff047224 */ /* 0x000fc800078e0a03 */
[----:B------:R-:W-:Y:S01]  /*242e0*/  IMAD R2, R24, R3, R0 ;  /* 0x0000000318027224 */ /* 0x000fe200078e0200 */
[----:B------:R-:W-:Y:S01]  /*242f0*/  LOP3.LUT R3, R10, R5, RZ, 0xc0, !PT ;  /* 0x000000050a037212 */ /* 0x000fe200078ec0ff */
[----:B--2---:R-:W-:Y:S02]  /*24300*/  IMAD R0, R4, R20, R19 ;  /* 0x0000001404007224 */ /* 0x004fe400078e0213 */
[----:B---3--:R-:W-:Y:S02]  /*24310*/  IMAD R5, R2, R25, R11 ;  /* 0x0000001902057224 */ /* 0x008fe400078e020b */
[----:B------:R-:W-:Y:S02]  /*24320*/  IMAD.MOV.U32 R4, RZ, RZ, 0x1 ;  /* 0x00000001ff047424 */ /* 0x000fe400078e00ff */
[----:B------:R-:W-:Y:S02]  /*24330*/  IMAD R2, R0, R16, R3 ;  /* 0x0000001000027224 */ /* 0x000fe400078e0203 */
[----:B------:R-:W-:Y:S01]  /*24340*/  IMAD.MOV.U32 R10, RZ, RZ, R14 ;  /* 0x000000ffff0a7224 */ /* 0x000fe200078e000e */
[----:B------:R-:W-:-:S02]  /*24350*/  PRMT R0, R4, 0x7610, R0 ;  /* 0x0000761004007816 */ /* 0x000fc40000000000 */
[----:B------:R-:W-:Y:S02]  /*24360*/  SEL R4, R2, R5, !P4 ;  /* 0x0000000502047207 */ /* 0x000fe40006000000 */
[----:B------:R-:W-:-:S07]  /*24370*/  SEL R5, R5, R2, !P4 ;  /* 0x0000000205057207 */ /* 0x000fce0006000000 */
.L_x_556:
[----:B------:R-:W-:-:S08]  /*24380*/  NOP ;  /* 0x0000000000007918 */ /* 0x000fd00000000000 */
[----:B------:R-:W0:-:S00]  /*24390*/  USETMAXREG.DEALLOC.CTAPOOL 0x18 ;  /* 0x00000018000079c8 */ /* 0x000e0000080e0500 */
[----:B------:R-:W-:-:S13]  /*243a0*/  ISETP.NE.AND P0, PT, RZ, UR8, PT ;  /* 0x00000008ff007c0c */ /* 0x000fda000bf05270 */
[----:B------:R-:W-:Y:S05]  /*243b0*/  @P0 EXIT ;  /* 0x000000000000094d */ /* 0x000fea0003800000 */
[----:B0-----:R-:W-:Y:S01]  /*243c0*/  LOP3.LUT P0, RZ, R0, 0xff, RZ, 0xc0, !PT ;  /* 0x000000ff00ff7812 */ /* 0x001fe2000780c0ff */
[----:B------:R-:W-:Y:S02]  /*243d0*/  IMAD.MOV.U32 R6, RZ, RZ, 0x1 ;  /* 0x00000001ff067424 */ /* 0x000fe400078e00ff */
[----:B------:R-:W-:-:S10]  /*243e0*/  IMAD.MOV.U32 R7, RZ, RZ, RZ ;  /* 0x000000ffff077224 */ /* 0x000fd400078e00ff */
[----:B------:R-:W-:Y:S05]  /*243f0*/  @!P0 BRA `(.L_x_559) ;  /* 0x0000000c00588947 */ /* 0x000fea0003800000 */
[----:B------:R-:W0:Y:S01]  /*24400*/  LDC R0, c[0x0][0x28c] ;  /* 0x0000a300ff007b82 */ /* 0x000e220000000800 */
[----:B------:R-:W-:Y:S01]  /*24410*/  ULDC UR6, c[0x0][0x658] ;  /* 0x0001960000067ab9 */ /* 0x000fe20000000800 */
[----:B------:R-:W-:Y:S01]  /*24420*/  UMOV UR9, 0xffffffff ;  /* 0xffffffff00097882 */ /* 0x000fe20000000000 */
[----:B------:R-:W-:Y:S01]  /*24430*/  ULDC UR8, c[0x0][0xc] ;  /* 0x0000030000087ab9 */ /* 0x000fe20000000800 */
[----:B------:R-:W-:Y:S01]  /*24440*/  USHF.L.U32 UR11, UR9, UR6, URZ ;  /* 0x00000006090b7299 */ /* 0x000fe2000800063f */
[----:B------:R-:W-:Y:S01]  /*24450*/  BSSY B0, `(.L_x_559) ;  /* 0x00000d0000007945 */ /* 0x000fe20003800000 */
[----:B------:R-:W-:Y:S01]  /*24460*/  UMOV UR10, 0x1 ;  /* 0x00000001000a7882 */ /* 0x000fe20000000000 */
[----:B------:R-:W-:Y:S01]  /*24470*/  ULDC UR9, c[0x0][0x10] ;  /* 0x0000040000097ab9 */ /* 0x000fe20000000800 */
[----:B------:R-:W1:Y:S01]  /*24480*/  S2UR UR4, SR_CgaCtaId ;  /* 0x00000000000479c3 */ /* 0x000e620000008800 */
[----:B------:R-:W-:Y:S01]  /*24490*/  UIMAD.WIDE.U32 UR8, UR8, UR9, URZ ;  /* 0x00000009080872a5 */ /* 0x000fe2000f8e003f */
[----:B------:R-:W-:Y:S01]  /*244a0*/  IMAD.MOV.U32 R9, RZ, RZ, 0x1 ;  /* 0x00000001ff097424 */ /* 0x000fe200078e00ff */
[----:B------:R-:W-:Y:S01]  /*244b0*/  USHF.L.U32 UR6, UR10, UR6, URZ ;  /* 0x000000060a067299 */ /* 0x000fe2000800063f */
[----:B------:R-:W-:Y:S01]  /*244c0*/  IMAD.MOV.U32 R6, RZ, RZ, 0x1 ;  /* 0x00000001ff067424 */ /* 0x000fe200078e00ff */
[----:B------:R-:W-:Y:S01]  /*244d0*/  ULDC UR5, c[0x0][0x600] ;  /* 0x0001800000057ab9 */ /* 0x000fe20000000800 */
[----:B------:R-:W-:Y:S01]  /*244e0*/  ULDC UR10, c[0x0][0x14] ;  /* 0x00000500000a7ab9 */ /* 0x000fe20000000800 */
[----:B------:R-:W-:Y:S01]  /*244f0*/  IMAD.MOV.U32 R7, RZ, RZ, RZ ;  /* 0x000000ffff077224 */ /* 0x000fe200078e00ff */
[----:B------:R-:W-:-:S02]  /*24500*/  UIMAD.WIDE.U32 UR24, UR8, UR10, URZ ;  /* 0x0000000a081872a5 */ /* 0x000fc4000f8e003f */
[----:B------:R-:W-:Y:S02]  /*24510*/  UIMAD UR18, UR9, UR10, URZ ;  /* 0x0000000a091272a4 */ /* 0x000fe4000f8e023f */
[----:B------:R-:W-:Y:S02]  /*24520*/  ULOP3.LUT UR23, UR13, 0x2, URZ, 0xfc, !UPT ;  /* 0x000000020d177892 */ /* 0x000fe4000f8efc3f */
[----:B------:R-:W-:Y:S01]  /*24530*/  UIADD3 UR5, UR5, -0x1, URZ ;  /* 0xffffffff05057890 */ /* 0x000fe2000fffe03f */
[----:B0-----:R-:W-:Y:S01]  /*24540*/  VIADD R0, R0, 0x3f ;  /* 0x0000003f00007836 */ /* 0x001fe20000000000 */
[----:B------:R-:W-:Y:S02]  /*24550*/  ULOP3.LUT UR20, URZ, UR11, URZ, 0x33, !UPT ;  /* 0x0000000b3f147292 */ /* 0x000fe4000f8e333f */
[----:B------:R-:W-:Y:S02]  /*24560*/  UIADD3 UR18, UR25, UR18, URZ ;  /* 0x0000001219127290 */ /* 0x000fe4000fffe03f */
[----:B------:R-:W-:Y:S01]  /*24570*/  SHF.R.S32.HI R3, RZ, 0x1f, R0 ;  /* 0x0000001fff037819 */ /* 0x000fe20000011400 */
[----:B------:R-:W-:Y:S01]  /*24580*/  ULDC.64 UR26, c[0x0][0x198] ;  /* 0x00006600001a7ab9 */ /* 0x000fe20000000a00 */
[----:B-1----:R-:W-:-:S02]  /*24590*/  USHF.L.U32 UR7, UR4, 0x7, URZ ;  /* 0x0000000704077899 */ /* 0x002fc4000800063f */
[----:B------:R-:W-:Y:S01]  /*245a0*/  LEA.HI R0, R3, R0, RZ, 0x6 ;  /* 0x0000000003007211 */ /* 0x000fe200078f30ff */
[----:B------:R-:W-:Y:S02]  /*245b0*/  USHF.L.U32 UR4, UR4, 0xd, URZ ;  /* 0x0000000d04047899 */ /* 0x000fe4000800063f */
[----:B------:R-:W-:Y:S01]  /*245c0*/  ULOP3.LUT UR7, UR7, 0x80, URZ, 0xc0, !UPT ;  /* 0x0000008007077892 */ /* 0x000fe2000f8ec03f */
[----:B------:R-:W-:-:S05]  /*245d0*/  SHF.R.S32.HI R0, RZ, 0x6, R0 ;  /* 0x00000006ff007819 */ /* 0x000fca0000011400 */
[----:B------:R-:W-:-:S07]  /*245e0*/  VIADD R15, R0, 0x1 ;  /* 0x00000001000f7836 */ /* 0x000fce0000000000 */
.L_x_570:
[----:B------:R-:W-:-:S03]  /*245f0*/  UMOV UR8, 0xffffffff ;  /* 0xffffffff00087882 */ /* 0x000fc60000000000 */
[----:B------:R-:W-:Y:S05]  /*24600*/  BRA.DIV UR8, `(.L_x_560) ;  /* 0x00000012083c7947 */ /* 0x000fea000b800000 */
[----:B------:R-:W-:-:S13]  /*24610*/  ELECT P0, URZ, PT ;  /* 0x00000000003f782f */ /* 0x000fda0003800000 */
.L_x_584:
[----:B------:R-:W0:Y:S01]  /*24620*/  LDC R2, c[0x0][0x28c] ;  /* 0x0000a300ff027b82 */ /* 0x000e220000000800 */
[----:B------:R-:W-:Y:S01]  /*24630*/  BSSY B1, `(.L_x_561) ;  /* 0x0000039000017945 */ /* 0x000fe20003800000 */
[----:B0-----:R-:W-:-:S13]  /*24640*/  ISETP.LT.OR P0, PT, R2, 0x1, !P0 ;  /* 0x000000010200780c */ /* 0x001fda0004701670 */
[----:B------:R-:W-:Y:S05]  /*24650*/  @P0 BRA `(.L_x_562) ;  /* 0x0000000000d80947 */ /* 0x000fea0003800000 */
[----:B------:R-:W-:Y:S01]  /*24660*/  LEA R4, R4, UR7, 0x8 ;  /* 0x0000000704047c11 */ /* 0x000fe2000f8e40ff */
[----:B------:R-:W-:Y:S02]  /*24670*/  IMAD.SHL.U32 R5, R5, 0x100, RZ ;  /* 0x0000010005057824 */ /* 0x000fe400078e00ff */
[----:B------:R-:W-:Y:S02]  /*24680*/  IMAD.MOV.U32 R13, RZ, RZ, RZ ;  /* 0x000000ffff0d7224 */ /* 0x000fe400078e00ff */
[----:B------:R-:W-:Y:S02]  /*24690*/  IMAD.MOV.U32 R2, RZ, RZ, R15 ;  /* 0x000000ffff027224 */ /* 0x000fe400078e000f */
[----:B------:R-:W-:Y:S02]  /*246a0*/  IMAD.MOV.U32 R3, RZ, RZ, R6 ;  /* 0x000000ffff037224 */ /* 0x000fe400078e0006 */
[----:B------:R-:W-:-:S07]  /*246b0*/  IMAD.MOV.U32 R8, RZ, RZ, R7 ;  /* 0x000000ffff087224 */ /* 0x000fce00078e0007 */
.L_x_565:
[----:B------:R-:W0:Y:S01]  /*246c0*/  S2R R12, SR_CgaCtaId ;  /* 0x00000000000c7919 */ /* 0x000e220000008800 */
[----:B------:R-:W-:Y:S01]  /*246d0*/  MOV R11, 0x400 ;  /* 0x00000400000b7802 */ /* 0x000fe20000000f00 */
[----:B------:R-:W1:Y:S03]  /*246e0*/  S2R R14, SR_TID.X ;  /* 0x00000000000e7919 */ /* 0x000e660000002100 */
[----:B0-----:R-:W-:Y:S02]  /*246f0*/  LEA R17, R12, R11, 0x18 ;  /* 0x0000000b0c117211 */ /* 0x001fe400078ec0ff */
[----:B------:R-:W-:Y:S02]  /*24700*/  SHF.L.U32 R11, R3, 0x1f, RZ ;  /* 0x0000001f030b7819 */ /* 0x000fe400000006ff */
[----:B-1----:R-:W-:Y:S01]  /*24710*/  LOP3.LUT P1, RZ, R14, 0x7f, RZ, 0xc0, !PT ;  /* 0x0000007f0eff7812 */ /* 0x002fe2000782c0ff */
[----:B------:R-:W-:-:S04]  /*24720*/  IMAD R12, R8, 0x8, R17 ;  /* 0x00000008080c7824 */ /* 0x000fc800078e0211 */
[----:B------:R-:W0:Y:S02]  /*24730*/  SYNCS.PHASECHK.TRANS64.TRYWAIT P0, [R12+URZ+0x38], R11 ;  /* 0x0000380b0c0075a7 */ /* 0x000e24000800017f */
[----:B0-----:R-:W-:Y:S06]  /*24740*/  @!P0 BRA `(.L_x_563) ;  /* 0x00000010000c8947 */ /* 0x001fec0003800000 */
.L_x_585:
[----:B0-----:R-:W0:Y:S01]  /*24750*/  @!P1 LDC R11, c[0x0][0x500] ;  /* 0x00014000ff0b9b82 */ /* 0x001e220000000800 */
[----:B------:R-:W-:-:S04]  /*24760*/  UPRMT UR8, UR23, 0x9910, URZ ;  /* 0x0000991017087896 */ /* 0x000fc8000800003f */
[----:B------:R-:W-:-:S06]  /*24770*/  UISETP.NE.AND UP0, UPT, UR8, 0x2, UPT ;  /* 0x000000020800788c */ /* 0x000fcc000bf05270 */
[----:B------:R-:W-:Y:S01]  /*24780*/  PLOP3.LUT P0, PT, PT, PT, UP0, 0x80, 0x0 ;  /* 0x000000000000781c */ /* 0x000fe20003f0f008 */
[----:B0-----:R0:W-:-:S12]  /*24790*/  @!P1 SYNCS.ARRIVE.TRANS64 RZ, [R12+URZ], R11 ;  /* 0x0000000b0cff99a7 */ /* 0x0011d8000800003f */
[----:B------:R-:W-:Y:S05]  /*247a0*/  @P0 BRA `(.L_x_564) ;  /* 0x0000000000040947 */ /* 0x000fea0003800000 */
[----:B------:R-:W-:Y:S01]  /*247b0*/  BPT.TRAP 0x1 ;  /* 0x000000040000795c */ /* 0x000fe20000300000 */
.L_x_564:
[----:B------:R-:W-:Y:S01]  /*247c0*/  R2UR UR8, R8 ;  /* 0x00000000080872ca */ /* 0x000fe200000e0000 */
[----:B------:R-:W-:Y:S01]  /*247d0*/  VIADD R2, R2, 0xffffffff ;  /* 0xffffffff02027836 */ /* 0x000fe20000000000 */
[----:B------:R-:W-:Y:S01]  /*247e0*/  R2UR UR19, R17 ;  /* 0x00000000111372ca */ /* 0x000fe200000e0000 */
[----:B------:R-:W-:Y:S01]  /*247f0*/  UIADD3 UR14, UP0, UR26, 0xf0, URZ ;  /* 0x000000f01a0e7890 */ /* 0x000fe2000ff1e03f */
[----:B------:R-:W-:Y:S01]  /*24800*/  R2UR UR21, R5 ;  /* 0x00000000051572ca */ /* 0x000fe200000e0000 */
[----:B------:R-:W-:Y:S01]  /*24810*/  UIADD3 UR28, UP1, UR26, 0x1f0, URZ ;  /* 0x000001f01a1c7890 */ /* 0x000fe2000ff3e03f */
[----:B------:R-:W-:Y:S01]  /*24820*/  R2UR UR9, R12 ;  /* 0x000000000c0972ca */ /* 0x000fe200000e0000 */
[----:B------:R-:W-:Y:S01]  /*24830*/  UIADD3.X UR15, URZ, UR27, URZ, UP0, !UPT ;  /* 0x0000001b3f0f7290 */ /* 0x000fe200087fe43f */
[C---:B------:R-:W-:Y:S01]  /*24840*/  R2UR UR10, R13.reuse ;  /* 0x000000000d0a72ca */ /* 0x040fe200000e0000 */
[----:B------:R-:W-:Y:S01]  /*24850*/  VIADD R8, R8, 0x1 ;  /* 0x0000000108087836 */ /* 0x000fe20000000000 */
[----:B------:R-:W-:Y:S01]  /*24860*/  R2UR UR12, R10 ;  /* 0x000000000a0c72ca */ /* 0x000fe200000e0000 */
[----:B------:R-:W-:Y:S01]  /*24870*/  UIADD3.X UR29, URZ, UR27, URZ, UP1, !UPT ;  /* 0x0000001b3f1d7290 */ /* 0x000fe20008ffe43f */
[----:B------:R-:W-:Y:S01]  /*24880*/  R2UR UR22, R4 ;  /* 0x00000000041672ca */ /* 0x000fe200000e0000 */
[----:B------:R-:W-:Y:S01]  /*24890*/  USHF.L.U32 UR8, UR8, 0xe, URZ ;  /* 0x0000000e08087899 */ /* 0x000fe2000800063f */
[----:B------:R-:W-:Y:S01]  /*248a0*/  ISETP.GT.AND P1, PT, R2, 0x1, PT ;  /* 0x000000010200780c */ /* 0x000fe20003f24270 */
[----:B------:R-:W-:Y:S01]  /*248b0*/  UMOV UR16, 0x0 ;  /* 0x0000000000107882 */ /* 0x000fe20000000000 */
[----:B------:R-:W-:Y:S01]  /*248c0*/  UMOV UR17, 0x10000000 ;  /* 0x1000000000117882 */ /* 0x000fe20000000000 */
[----:B------:R-:W-:Y:S01]  /*248d0*/  ULOP3.LUT UR11, UR8, 0x2000, UR4, 0xf8, !UPT ;  /* 0x00002000080b7892 */ /* 0x000fe2000f8ef804 */
[C---:B------:R-:W-:Y:S01]  /*248e0*/  ISETP.NE.AND P0, PT, R8.reuse, 0x7, PT ;  /* 0x000000070800780c */ /* 0x040fe20003f05270 */
[----:B------:R-:W-:Y:S01]  /*248f0*/  UIADD3 UR8, UR19, 0x180, UR8 ;  /* 0x0000018013087890 */ /* 0x000fe2000fffe008 */
[----:B------:R-:W-:Y:S01]  /*24900*/  VIADD R13, R13, 0x40 ;  /* 0x000000400d0d7836 */ /* 0x000fe20000000000 */
[----:B------:R-:W-:Y:S01]  /*24910*/  UIADD3 UR19, UR19, 0x1c180, UR11 ;  /* 0x0001c18013137890 */ /* 0x000fe2000fffe00b */
[----:B0-----:R-:W-:Y:S01]  /*24920*/  SEL R12, RZ, 0x1, P0 ;  /* 0x00000001ff0c7807 */ /* 0x001fe20000000000 */
[----:B------:R-:W-:Y:S01]  /*24930*/  UMOV UR30, 0x30000 ;  /* 0x00030000001e7882 */ /* 0x000fe20000000000 */
[----:B------:R-:W-:Y:S01]  /*24940*/  UMOV UR11, UR21 ;  /* 0x00000015000b7c82 */ /* 0x000fe20008000000 */
[----:B------:R-:W-:-:S02]  /*24950*/  SEL R8, R8, RZ, P0 ;  /* 0x000000ff08087207 */ /* 0x000fc40000000000 */
[----:B------:R-:W-:Y:S01]  /*24960*/  LOP3.LUT R3, R3, R12, RZ, 0x3c, !PT ;  /* 0x0000000c03037212 */ /* 0x000fe200078e3cff */
[----:B------:R0:W-:Y:S02]  /*24970*/  UTMALDG.3D [UR8], [UR14], desc[UR16] ;  /* 0x000010080e0075b4 */ /* 0x0001e40008011000 */
[----:B0-----:R-:W-:Y:S01]  /*24980*/  UMOV UR8, UR19 ;  /* 0x0000001300087c82 */ /* 0x001fe20008000000 */
[----:B------:R-:W-:Y:S02]  /*24990*/  UMOV UR11, UR22 ;  /* 0x00000016000b7c82 */ /* 0x000fe40008000000 */
[----:B------:R0:W-:Y:S02]  /*249a0*/  UTMALDG.3D.MULTICAST [UR8], [UR28], UR30, desc[UR16] ;  /* 0x000010081c0073b4 */ /* 0x0001e4000801181e */
[----:B0-----:R-:W-:Y:S05]  /*249b0*/  @P1 BRA `(.L_x_565) ;  /* 0xfffffffc00401947 */ /* 0x001fea000383ffff */
.L_x_562:
[----:B------:R-:W-:Y:S05]  /*249c0*/  BSYNC B1 ;  /* 0x0000000000017941 */ /* 0x000fea0003800000 */
.L_x_561:
[----:B------:R-:W2:Y:S01]  /*249d0*/  LDL.LU R16, [R1+0x45c] ;  /* 0x00045c0001107983 */ /* 0x000ea20000300800 */
[----:B------:R-:W-:Y:S01]  /*249e0*/  LOP3.LUT P1, RZ, R9, 0xff, RZ, 0xc0, !PT ;  /* 0x000000ff09ff7812 */ /* 0x000fe2000782c0ff */
[----:B------:R-:W-:Y:S01]  /*249f0*/  IMAD.IADD R4, R0, 0x1, R7 ;  /* 0x0000000100047824 */ /* 0x000fe200078e0207 */
[----:B------:R-:W-:Y:S01]  /*24a00*/  ULDC.64 UR8, c[0x0][0x650] ;  /* 0x0001940000087ab9 */ /* 0x000fe20000000a00 */
[----:B------:R-:W3:Y:S01]  /*24a10*/  LDL.LU R14, [R1+0x460] ;  /* 0x00046000010e7983 */ /* 0x000ee20000300800 */
[----:B------:R-:W-:Y:S01]  /*24a20*/  BSSY B1, `(.L_x_566) ;  /* 0x0000070000017945 */ /* 0x000fe20003800000 */
[C---:B------:R-:W-:Y:S01]  /*24a30*/  IMAD.WIDE.U32 R2, R4.reuse, 0x24924925, RZ ;  /* 0x2492492504027825 */ /* 0x040fe200078e00ff */
[C---:B------:R-:W-:Y:S02]  /*24a40*/  ISETP.GT.U32.AND P0, PT, R4.reuse, 0x6, PT ;  /* 0x000000060400780c */ /* 0x040fe40003f04070 */
[----:B------:R-:W-:Y:S01]  /*24a50*/  PRMT R9, RZ, 0x7610, R9 ;  /* 0x00007610ff097816 */ /* 0x000fe20000000009 */
[----:B------:R-:W-:Y:S01]  /*24a60*/  IMAD.IADD R2, R4, 0x1, -R3 ;  /* 0x0000000104027824 */ /* 0x000fe200078e0a03 */
[----:B------:R-:W-:Y:S01]  /*24a70*/  ISETP.LT.U32.AND P0, PT, R0, 0x7, P0 ;  /* 0x000000070000780c */ /* 0x000fe20000701070 */
[----:B------:R-:W-:-:S02]  /*24a80*/  IMAD.MOV.U32 R5, RZ, RZ, -0x1 ;  /* 0xffffffffff057424 */ /* 0x000fc400078e00ff */
[----:B------:R-:W0:Y:S01]  /*24a90*/  @P1 S2R R8, SR_CgaCtaId ;  /* 0x0000000000081919 */ /* 0x000e220000008800 */
[----:B------:R-:W-:Y:S01]  /*24aa0*/  LEA.HI R2, R2, R3, RZ, 0x1f ;  /* 0x0000000302027211 */ /* 0x000fe200078ff8ff */
[----:B------:R-:W-:Y:S01]  /*24ab0*/  IMAD.MOV.U32 R10, RZ, RZ, -0x1 ;  /* 0xffffffffff0a7424 */ /* 0x000fe200078e00ff */
[----:B------:R-:W-:Y:S02]  /*24ac0*/  @P1 MOV R3, 0x400 ;  /* 0x0000040000031802 */ /* 0x000fe40000000f00 */
[--C-:B------:R-:W-:Y:S02]  /*24ad0*/  SHF.R.U32.HI R7, RZ, 0x2, R2.reuse ;  /* 0x00000002ff077819 */ /* 0x100fe40000011602 */
[----:B------:R-:W-:Y:S02]  /*24ae0*/  PRMT R2, RZ, 0x7610, R2 ;  /* 0x00007610ff027816 */ /* 0x000fe40000000002 */
[----:B0-----:R-:W-:-:S04]  /*24af0*/  @P1 LEA R3, R8, R3, 0x18 ;  /* 0x0000000308031211 */ /* 0x001fc800078ec0ff */
[----:B------:R0:W-:Y:S01]  /*24b00*/  @P1 SYNCS.ARRIVE.TRANS64.A1T0 RZ, [R3+URZ+0x88], RZ ;  /* 0x000088ff03ff19a7 */ /* 0x0001e2000810003f */
[----:B------:R-:W-:Y:S02]  /*24b10*/  ISETP.GE.U32.AND P1, PT, R0, 0x7, PT ;  /* 0x000000070000780c */ /* 0x000fe40003f26070 */
[----:B0-----:R-:W-:-:S04]  /*24b20*/  SEL R3, RZ, 0x1, !P0 ;  /* 0x00000001ff037807 */ /* 0x001fc80004000000 */
[----:B------:R-:W-:-:S07]  /*24b30*/  LOP3.LUT R6, R6, R3, RZ, 0x3c, !PT ;  /* 0x0000000306067212 */ /* 0x000fce00078e3cff */
[----:B------:R-:W-:Y:S01]  /*24b40*/  @P1 LOP3.LUT R6, R6, 0x1, R7, 0x78, !PT ;  /* 0x0000000106061812 */ /* 0x000fe200078e7807 */
[----:B------:R-:W-:Y:S02]  /*24b50*/  IMAD R7, R7, -0x7, R4 ;  /* 0xfffffff907077824 */ /* 0x000fe400078e0204 */
[----:B------:R-:W-:Y:S01]  /*24b60*/  IMAD.MOV.U32 R4, RZ, RZ, -0x1 ;  /* 0xffffffffff047424 */ /* 0x000fe200078e00ff */
[----:B---3--:R-:W-:-:S04]  /*24b70*/  IADD3 R14, P0, R14, UR24, RZ ;  /* 0x000000180e0e7c10 */ /* 0x008fc8000ff1e0ff */
[----:B--2---:R-:W-:Y:S01]  /*24b80*/  IADD3.X R16, R16, UR18, RZ, P0, !PT ;  /* 0x0000001210107c10 */ /* 0x004fe200087fe4ff */
[----:B------:R0:W-:Y:S01]  /*24b90*/  STL [R1+0x460], R14 ;  /* 0x0004600e01007387 */ /* 0x0001e20000100800 */
[----:B------:R-:W-:-:S03]  /*24ba0*/  ISETP.GE.U32.AND P0, PT, R14, UR8, PT ;  /* 0x000000080e007c0c */ /* 0x000fc6000bf06070 */
[----:B------:R0:W-:Y:S01]  /*24bb0*/  STL [R1+0x45c], R16 ;  /* 0x00045c1001007387 */ /* 0x0001e20000100800 */
[----:B------:R-:W-:-:S13]  /*24bc0*/  ISETP.GE.U32.AND.EX P0, PT, R16, UR9, PT, P0 ;  /* 0x0000000910007c0c */ /* 0x000fda000bf06100 */
[----:B0-----:R-:W-:Y:S05]  /*24bd0*/  @P0 BRA `(.L_x_567) ;  /* 0x0000000400500947 */ /* 0x001fea0003800000 */
[----:B------:R-:W0:Y:S01]  /*24be0*/  S2R R8, SR_CTAID.X ;  /* 0x0000000000087919 */ /* 0x000e220000002500 */
[----:B------:R-:W-:Y:S01]  /*24bf0*/  ULDC UR8, c[0x0][0x150] ;  /* 0x0000540000087ab9 */ /* 0x000fe20000000800 */
[----:B------:R-:W1:Y:S01]  /*24c00*/  LDC R3, c[0x0][0x144] ;  /* 0x00005100ff037b82 */ /* 0x000e620000000800 */
[----:B------:R-:W-:Y:S01]  /*24c10*/  ULDC UR11, c[0x0][0x630] ;  /* 0x00018c00000b7ab9 */ /* 0x000fe20000000800 */
[----:B------:R-:W2:Y:S06]  /*24c20*/  S2R R5, SR_CTAID.Y ;  /* 0x0000000000057919 */ /* 0x000eac0000002600 */
[----:B------:R-:W3:Y:S01]  /*24c30*/  LDC R12, c[0x0][0x148] ;  /* 0x00005200ff0c7b82 */ /* 0x000ee20000000800 */
[----:B0-----:R-:W-:-:S02]  /*24c40*/  I2FP.F32.U32 R2, R8 ;  /* 0x0000000800027245 */ /* 0x001fc40000201000 */
[----:B--2---:R-:W-:-:S03]  /*24c50*/  I2FP.F32.U32 R4, R5 ;  /* 0x0000000500047245 */ /* 0x004fc60000201000 */
[----:B------:R-:W-:Y:S01]  /*24c60*/  FMUL R2, R2, UR8 ;  /* 0x0000000802027c20 */ /* 0x000fe20008400000 */
[----:B------:R-:W-:Y:S02]  /*24c70*/  ULDC UR8, c[0x0][0x154] ;  /* 0x0000550000087ab9 */ /* 0x000fe40000000800 */
[----:B------:R-:W-:Y:S01]  /*24c80*/  FMUL R10, R4, UR8 ;  /* 0x00000008040a7c20 */ /* 0x000fe20008400000 */
[----:B------:R-:W-:Y:S02]  /*24c90*/  ULDC.64 UR8, c[0x0][0x628] ;  /* 0x00018a0000087ab9 */ /* 0x000fe40000000a00 */
[----:B------:R-:W0:Y:S01]  /*24ca0*/  F2I.U32.TRUNC.NTZ R2, R2 ;  /* 0x0000000200027305 */ /* 0x000e22000020f000 */
[----:B------:R-:W-:-:S04]  /*24cb0*/  ISETP.NE.U32.AND P0, PT, RZ, UR8, PT ;  /* 0x00000008ff007c0c */ /* 0x000fc8000bf05070 */
[----:B------:R-:W-:-:S03]  /*24cc0*/  ISETP.NE.AND.EX P0, PT, RZ, UR9, PT, P0 ;  /* 0x00000009ff007c0c */ /* 0x000fc6000bf05300 */
[----:B------:R-:W2:Y:S01]  /*24cd0*/  F2I.U32.TRUNC.NTZ R10, R10 ;  /* 0x0000000a000a7305 */ /* 0x000ea2000020f000 */
[----:B0-----:R-:W-:Y:S02]  /*24ce0*/  IMAD.MOV R4, RZ, RZ, -R2 ;  /* 0x000000ffff047224 */ /* 0x001fe400078e0a02 */
[----:B------:R-:W-:Y:S02]  /*24cf0*/  IMAD.MOV.U32 R2, RZ, RZ, R14 ;  /* 0x000000ffff027224 */ /* 0x000fe400078e000e */
[----:B-1----:R-:W-:Y:S02]  /*24d00*/  IMAD R8, R3, R4, R8 ;  /* 0x0000000403087224 */ /* 0x002fe400078e0208 */
[----:B--2---:R-:W-:-:S04]  /*24d10*/  IMAD.MOV R3, RZ, RZ, -R10 ;  /* 0x000000ffff037224 */ /* 0x004fc800078e0a0a */
[----:B---3--:R-:W-:Y:S02]  /*24d20*/  @P4 IMAD R8, R12, R3, R5 ;  /* 0x000000030c084224 */ /* 0x008fe400078e0205 */
[----:B------:R-:W-:Y:S01]  /*24d30*/  IMAD.MOV.U32 R3, RZ, RZ, R16 ;  /* 0x000000ffff037224 */ /* 0x000fe200078e0010 */
[----:B------:R-:W-:Y:S06]  /*24d40*/  @!P0 BRA `(.L_x_568) ;  /* 0x0000000000288947 */ /* 0x000fec0003800000 */
[----:B------:R-:W-:Y:S02]  /*24d50*/  ULDC UR10, c[0x0][0x634] ;  /* 0x00018d00000a7ab9 */ /* 0x000fe40000000800 */
[----:B------:R-:W-:-:S05]  /*24d60*/  IADD3 R3, P0, R14, UR10, RZ ;  /* 0x0000000a0e037c10 */ /* 0x000fca000ff1e0ff */
[----:B------:R-:W-:-:S04]  /*24d70*/  IMAD.X R11, RZ, RZ, R16, P0 ;  /* 0x000000ffff0b7224 */ /* 0x000fc800000e0610 */
[----:B------:R-:W-:-:S04]  /*24d80*/  IMAD.WIDE.U32 R4, R11, UR8, RZ ;  /* 0x000000080b047c25 */ /* 0x000fc8000f8e00ff */
[----:B------:R-:W-:-:S04]  /*24d90*/  IMAD.WIDE.U32 R4, P0, R3, UR9, R4 ;  /* 0x0000000903047c25 */ /* 0x000fc8000f800004 */
[----:B------:R-:W-:-:S04]  /*24da0*/  IMAD.WIDE.U32 R2, R3, UR8, RZ ;  /* 0x0000000803027c25 */ /* 0x000fc8000f8e00ff */
[----:B------:R-:W-:Y:S01]  /*24db0*/  IMAD.MOV.U32 R2, RZ, RZ, R5 ;  /* 0x000000ffff027224 */ /* 0x000fe200078e0005 */
[----:B------:R-:W-:Y:S01]  /*24dc0*/  IADD3 RZ, P1, R3, R4, RZ ;  /* 0x0000000403ff7210 */ /* 0x000fe20007f3e0ff */
[----:B------:R-:W-:-:S04]  /*24dd0*/  IMAD.X R3, RZ, RZ, RZ, P0 ;  /* 0x000000ffff037224 */ /* 0x000fc800000e06ff */
[----:B------:R-:W-:-:S08]  /*24de0*/  IMAD.WIDE.U32.X R2, R11, UR9, R2, P1 ;  /* 0x000000090b027c25 */ /* 0x000fd000088e0402 */
.L_x_568:
[--C-:B------:R-:W-:Y:S01]  /*24df0*/  SHF.R.U64 R10, R2, UR11, R3.reuse ;  /* 0x0000000b020a7c19 */ /* 0x100fe20008001203 */
[----:B------:R-:W-:Y:S01]  /*24e00*/  ULDC.64 UR8, c[0x0][0x620] ;  /* 0x0001880000087ab9 */ /* 0x000fe20000000a00 */
[----:B------:R-:W-:Y:S01]  /*24e10*/  SHF.R.U32.HI R2, RZ, UR11, R3 ;  /* 0x0000000bff027c19 */ /* 0x000fe20008011603 */
[----:B------:R-:W-:Y:S01]  /*24e20*/  IMAD.MOV.U32 R3, RZ, RZ, R16 ;  /* 0x000000ffff037224 */ /* 0x000fe200078e0010 */
[----:B------:R-:W-:Y:S01]  /*24e30*/  IADD3 R11, P0, RZ, -R10, RZ ;  /* 0x8000000aff0b7210 */ /* 0x000fe20007f1e0ff */
[----:B------:R-:W-:-:S04]  /*24e40*/  ULDC.64 UR10, c[0x0][0x640] ;  /* 0x00019000000a7ab9 */ /* 0x000fc80000000a00 */
[----:B------:R-:W-:Y:S01]  /*24e50*/  IMAD.X R2, RZ, RZ, ~R2, P0 ;  /* 0x000000ffff027224 */ /* 0x000fe200000e0e02 */
[----:B------:R-:W-:-:S03]  /*24e60*/  ISETP.NE.U32.AND P0, PT, RZ, UR10, PT ;  /* 0x0000000aff007c0c */ /* 0x000fc6000bf05070 */
[----:B------:R-:W-:Y:S01]  /*24e70*/  IMAD R2, R2, UR8, RZ ;  /* 0x0000000802027c24 */ /* 0x000fe2000f8e02ff */
[----:B------:R-:W-:-:S03]  /*24e80*/  ISETP.NE.AND.EX P0, PT, RZ, UR11, PT, P0 ;  /* 0x0000000bff007c0c */ /* 0x000fc6000bf05300 */
[----:B------:R-:W-:Y:S02]  /*24e90*/  IMAD R5, R11, UR9, R2 ;  /* 0x000000090b057c24 */ /* 0x000fe4000f8e0202 */
[----:B------:R-:W-:-:S04]  /*24ea0*/  IMAD.MOV.U32 R2, RZ, RZ, R14 ;  /* 0x000000ffff027224 */ /* 0x000fc800078e000e */
[----:B------:R-:W-:Y:S01]  /*24eb0*/  IMAD.WIDE.U32 R2, R11, UR8, R2 ;  /* 0x000000080b027c25 */ /* 0x000fe2000f8e0002 */
[----:B------:R-:W-:-:S03]  /*24ec0*/  ULDC UR8, c[0x0][0x618] ;  /* 0x0001860000087ab9 */ /* 0x000fc60000000800 */
[----:B------:R-:W-:-:S05]  /*24ed0*/  IMAD.IADD R3, R3, 0x1, R5 ;  /* 0x0000000103037824 */ /* 0x000fca00078e0205 */
[--C-:B------:R-:W-:Y:S02]  /*24ee0*/  SHF.R.U64 R11, R2, UR8, R3.reuse ;  /* 0x00000008020b7c19 */ /* 0x100fe40008001203 */
[----:B------:R-:W-:Y:S01]  /*24ef0*/  SHF.R.U32.HI R2, RZ, UR8, R3 ;  /* 0x00000008ff027c19 */ /* 0x000fe20008011603 */
[----:B------:R-:W-:-:S03]  /*24f00*/  ULDC UR8, c[0x0][0x608] ;  /* 0x0001820000087ab9 */ /* 0x000fc60000000800 */
[--C-:B------:R-:W-:Y:S02]  /*24f10*/  SHF.R.U64 R12, R11, UR8, R2.reuse ;  /* 0x000000080b0c7c19 */ /* 0x100fe40008001202 */
[----:B------:R-:W-:Y:S01]  /*24f20*/  SHF.R.U32.HI R3, RZ, UR8, R2 ;  /* 0x00000008ff037c19 */ /* 0x000fe20008011602 */
[----:B------:R-:W-:-:S03]  /*24f30*/  ULDC UR8, c[0x0][0x658] ;  /* 0x0001960000087ab9 */ /* 0x000fc60000000800 */
[--C-:B------:R-:W-:Y:S02]  /*24f40*/  SHF.R.U64 R13, R12, UR8, R3.reuse ;  /* 0x000000080c0d7c19 */ /* 0x100fe40008001203 */
[----:B------:R-:W-:-:S03]  /*24f50*/  SHF.R.U32.HI R14, RZ, UR8, R3 ;  /* 0x00000008ff0e7c19 */ /* 0x000fc60008011603 */
[----:B------:R-:W-:Y:S02]  /*24f60*/  IMAD.MOV.U32 R2, RZ, RZ, R13 ;  /* 0x000000ffff027224 */ /* 0x000fe400078e000d */
        /* <DEDUP_REMOVED lines=12> */
.L_x_569:
[----:B------:R-:W-:Y:S01]  /*25030*/  ULDC UR8, c[0x0][0x648] ;  /* 0x0001920000087ab9 */ /* 0x000fe20000000800 */
[----:B------:R-:W-:Y:S02]  /*25040*/  LOP3.LUT R12, R12, UR20, RZ, 0xc0, !PT ;  /* 0x000000140c0c7c12 */ /* 0x000fe4000f8ec0ff */
[----:B------:R-:W-:Y:S01]  /*25050*/  SHF.R.U64 R3, R2, UR8, R3 ;  /* 0x0000000802037c19 */ /* 0x000fe20008001203 */
[----:B------:R-:W-:-:S04]  /*25060*/  ULDC UR8, c[0x0][0x638] ;  /* 0x00018e0000087ab9 */ /* 0x000fc80000000800 */
[----:B------:R-:W-:Y:S02]  /*25070*/  IMAD.MOV R2, RZ, RZ, -R3 ;  /* 0x000000ffff027224 */ /* 0x000fe400078e0a03 */
[----:B------:R-:W-:Y:S02]  /*25080*/  IMAD R5, R3, UR6, R12 ;  /* 0x0000000603057c24 */ /* 0x000fe4000f8e020c */
[----:B------:R-:W-:Y:S01]  /*25090*/  IMAD R13, R2, UR8, R13 ;  /* 0x00000008020d7c24 */ /* 0x000fe2000f8e020d */
[----:B------:R-:W-:Y:S01]  /*250a0*/  ULDC UR8, c[0x0][0x610] ;  /* 0x0001840000087ab9 */ /* 0x000fe20000000800 */
[----:B------:R-:W-:Y:S01]  /*250b0*/  LOP3.LUT R2, R11, UR5, RZ, 0xc0, !PT ;  /* 0x000000050b027c12 */ /* 0x000fe2000f8ec0ff */
[----:B------:R-:W-:Y:S01]  /*250c0*/  IMAD R8, R5, UR8, R8 ;  /* 0x0000000805087c24 */ /* 0x000fe2000f8e0208 */
[----:B------:R-:W-:-:S03]  /*250d0*/  ULDC UR8, c[0x0][0x600] ;  /* 0x0001800000087ab9 */ /* 0x000fc60000000800 */
[----:B------:R-:W-:Y:S02]  /*250e0*/  IMAD R13, R13, UR8, R2 ;  /* 0x000000080d0d7c24 */ /* 0x000fe4000f8e0202 */
[----:B------:R-:W-:-:S03]  /*250f0*/  IMAD.MOV.U32 R2, RZ, RZ, 0x1 ;  /* 0x00000001ff027424 */ /* 0x000fc600078e00ff */
[----:B------:R-:W-:Y:S02]  /*25100*/  SEL R4, R13, R8, !P4 ;  /* 0x000000080d047207 */ /* 0x000fe40006000000 */
[----:B------:R-:W-:-:S07]  /*25110*/  SEL R5, R8, R13, !P4 ;  /* 0x0000000d08057207 */ /* 0x000fce0006000000 */
.L_x_567:
[----:B------:R-:W-:Y:S05]  /*25120*/  BSYNC B1 ;  /* 0x0000000000017941 */ /* 0x000fea0003800000 */
.L_x_566:
[----:B------:R-:W-:-:S13]  /*25130*/  LOP3.LUT P0, RZ, R2, 0xff, RZ, 0xc0, !PT ;  /* 0x000000ff02ff7812 */ /* 0x000fda000780c0ff */
[----:B------:R-:W-:Y:S05]  /*25140*/  @P0 BRA `(.L_x_570) ;  /* 0xfffffff400280947 */ /* 0x000fea000383ffff */
[----:B------:R-:W-:Y:S05]  /*25150*/  BSYNC B0 ;  /* 0x0000000000007941 */ /* 0x000fea0003800000 */
.L_x_559:
[----:B------:R-:W-:-:S03]  /*25160*/  UMOV UR8, 0xffffffff ;  /* 0xffffffff00087882 */ /* 0x000fc60000000000 */
[----:B------:R-:W-:Y:S05]  /*25170*/  BRA.DIV UR8, `(.L_x_571) ;  /* 0x0000000608947947 */ /* 0x000fea000b800000 */
[----:B------:R-:W-:-:S13]  /*25180*/  ELECT P0, URZ, PT ;  /* 0x00000000003f782f */ /* 0x000fda0003800000 */
.L_x_588:
[----:B------:R-:W-:Y:S04]  /*25190*/  BSSY B0, `(.L_x_572) ;  /* 0x0000047000007945 */ /* 0x000fe80003800000 */
[----:B------:R-:W-:Y:S05]  /*251a0*/  @!P0 BRA `(.L_x_573) ;  /* 0x0000000400148947 */ /* 0x000fea0003800000 */
[----:B------:R-:W-:-:S04]  /*251b0*/  ULOP3.LUT UR8, UR13, 0x2, URZ, 0xfc, !UPT ;  /* 0x000000020d087892 */ /* 0x000fc8000f8efc3f */
[----:B------:R-:W-:-:S06]  /*251c0*/  UISETP.NE.AND UP0, UPT, UR8, 0x3, UPT ;  /* 0x000000030800788c */ /* 0x000fcc000bf05270 */
[----:B------:R-:W-:-:S13]  /*251d0*/  PLOP3.LUT P0, PT, PT, PT, UP0, 0x80, 0x0 ;  /* 0x000000000000781c */ /* 0x000fda0003f0f008 */
[----:B------:R-:W-:Y:S05]  /*251e0*/  @!P0 BRA `(.L_x_574) ;  /* 0x0000000000048947 */ /* 0x000fea0003800000 */
[----:B------:R-:W-:Y:S01]  /*251f0*/  BPT.TRAP 0x1 ;  /* 0x000000040000795c */ /* 0x000fe20000300000 */
.L_x_574:
[----:B------:R-:W0:Y:S01]  /*25200*/  S2R R3, SR_CgaCtaId ;  /* 0x0000000000037919 */ /* 0x000e220000008800 */
[----:B------:R-:W-:Y:S02]  /*25210*/  MOV R0, 0x400 ;  /* 0x0000040000007802 */ /* 0x000fe40000000f00 */
[----:B------:R-:W-:Y:S02]  /*25220*/  SHF.L.U32 R2, R6, 0x1f, RZ ;  /* 0x0000001f06027819 */ /* 0x000fe400000006ff */
[----:B0-----:R-:W-:-:S05]  /*25230*/  LEA R0, R3, R0, 0x18 ;  /* 0x0000000003007211 */ /* 0x001fca00078ec0ff */
[----:B------:R-:W-:-:S04]  /*25240*/  VIADD R0, R0, 0x38 ;  /* 0x0000003800007836 */ /* 0x000fc80000000000 */
[----:B------:R-:W-:-:S04]  /*25250*/  IMAD R3, R7, 0x8, R0 ;  /* 0x0000000807037824 */ /* 0x000fc800078e0200 */
[----:B------:R-:W0:Y:S02]  /*25260*/  SYNCS.PHASECHK.TRANS64.TRYWAIT P0, [R3+URZ], R2 ;  /* 0x00000002030075a7 */ /* 0x000e24000800017f */
[----:B0-----:R-:W-:Y:S05]  /*25270*/  @!P0 BRA `(.L_x_575) ;  /* 0x0000000400748947 */ /* 0x001fea0003800000 */
.L_x_589:
[----:B------:R-:W-:-:S05]  /*25280*/  VIADD R7, R7, 0x1 ;  /* 0x0000000107077836 */ /* 0x000fca0000000000 */
[----:B------:R-:W-:-:S04]  /*25290*/  ISETP.NE.AND P0, PT, R7, 0x7, PT ;  /* 0x000000070700780c */ /* 0x000fc80003f05270 */
[----:B0-----:R-:W-:Y:S02]  /*252a0*/  SEL R3, RZ, 0x1, P0 ;  /* 0x00000001ff037807 */ /* 0x001fe40000000000 */
[----:B------:R-:W-:Y:S02]  /*252b0*/  SEL R7, R7, RZ, P0 ;  /* 0x000000ff07077207 */ /* 0x000fe40000000000 */
[----:B------:R-:W-:-:S03]  /*252c0*/  LOP3.LUT R6, R6, R3, RZ, 0x3c, !PT ;  /* 0x0000000306067212 */ /* 0x000fc600078e3cff */
[----:B------:R-:W-:Y:S01]  /*252d0*/  IMAD R3, R7, 0x8, R0 ;  /* 0x0000000807037824 */ /* 0x000fe200078e0200 */
[----:B------:R-:W-:-:S04]  /*252e0*/  SHF.L.U32 R2, R6, 0x1f, RZ ;  /* 0x0000001f06027819 */ /* 0x000fc800000006ff */
[----:B------:R-:W0:Y:S02]  /*252f0*/  SYNCS.PHASECHK.TRANS64.TRYWAIT P0, [R3+URZ], R2 ;  /* 0x00000002030075a7 */ /* 0x000e24000800017f */
[----:B0-----:R-:W-:Y:S05]  /*25300*/  @!P0 BRA `(.L_x_576) ;  /* 0x0000000400648947 */ /* 0x001fea0003800000 */
.L_x_590:
[----:B0-----:R-:W-:-:S05]  /*25310*/  VIADD R2, R7, 0x1 ;  /* 0x0000000107027836 */ /* 0x001fca0000000000 */
[----:B------:R-:W-:-:S04]  /*25320*/  ISETP.NE.AND P0, PT, R2, 0x7, PT ;  /* 0x000000070200780c */ /* 0x000fc80003f05270 */
[----:B------:R-:W-:Y:S02]  /*25330*/  SEL R3, RZ, 0x1, P0 ;  /* 0x00000001ff037807 */ /* 0x000fe40000000000 */
[----:B------:R-:W-:Y:S02]  /*25340*/  SEL R5, R2, RZ, P0 ;  /* 0x000000ff02057207 */ /* 0x000fe40000000000 */
[----:B------:R-:W-:-:S03]  /*25350*/  LOP3.LUT R6, R6, R3, RZ, 0x3c, !PT ;  /* 0x0000000306067212 */ /* 0x000fc600078e3cff */
[----:B------:R-:W-:Y:S01]  /*25360*/  IMAD R3, R5, 0x8, R0 ;  /* 0x0000000805037824 */ /* 0x000fe200078e0200 */
[----:B------:R-:W-:-:S04]  /*25370*/  SHF.L.U32 R2, R6, 0x1f, RZ ;  /* 0x0000001f06027819 */ /* 0x000fc800000006ff */
[----:B------:R-:W0:Y:S02]  /*25380*/  SYNCS.PHASECHK.TRANS64.TRYWAIT P0, [R3+URZ], R2 ;  /* 0x00000002030075a7 */ /* 0x000e24000800017f */
[----:B0-----:R-:W-:Y:S05]  /*25390*/  @!P0 BRA `(.L_x_577) ;  /* 0x0000000400548947 */ /* 0x001fea0003800000 */
.L_x_591:
        /* <DEDUP_REMOVED lines=9> */
.L_x_592:
        /* <DEDUP_REMOVED lines=9> */
.L_x_593:
        /* <DEDUP_REMOVED lines=9> */
.L_x_594:
[----:B0-----:R-:W-:-:S05]  /*25550*/  VIADD R2, R5, 0x1 ;  /* 0x0000000105027836 */ /* 0x001fca0000000000 */
[----:B------:R-:W-:-:S04]  /*25560*/  ISETP.NE.AND P0, PT, R2, 0x7, PT ;  /* 0x000000070200780c */ /* 0x000fc80003f05270 */
[----:B------:R-:W-:Y:S02]  /*25570*/  SEL R4, RZ, 0x1, P0 ;  /* 0x00000001ff047807 */ /* 0x000fe40000000000 */
[----:B------:R-:W-:Y:S02]  /*25580*/  SEL R3, R2, RZ, P0 ;  /* 0x000000ff02037207 */ /* 0x000fe40000000000 */
[----:B------:R-:W-:-:S03]  /*25590*/  LOP3.LUT R4, R7, R4, RZ, 0x3c, !PT ;  /* 0x0000000407047212 */ /* 0x000fc600078e3cff */
[----:B------:R-:W-:Y:S01]  /*255a0*/  IMAD R3, R3, 0x8, R0 ;  /* 0x0000000803037824 */ /* 0x000fe200078e0200 */
[----:B------:R-:W-:-:S07]  /*255b0*/  SHF.L.U32 R0, R4, 0x1f, RZ ;  /* 0x0000001f04007819 */ /* 0x000fce00000006ff */
.L_x_581:
[----:B0-----:R0:W1:Y:S02]  /*255c0*/  SYNCS.PHASECHK.TRANS64.TRYWAIT P0, [R3+URZ], R0 ;  /* 0x00000000030075a7 */ /* 0x001064000800017f */
[----:B-1----:R-:W-:Y:S05]  /*255d0*/  @!P0 NANOSLEEP.SYNCS 0x989680 ;  /* 0x009896800000895d */ /* 0x002fea0003900000 */
[----:B------:R-:W1:Y:S02]  /*255e0*/  @!P0 SYNCS.PHASECHK.TRANS64 P0, [R3+URZ], R0 ;  /* 0x00000000030085a7 */ /* 0x000e64000800007f */
[----:B-1----:R-:W-:Y:S05]  /*255f0*/  @!P0 BRA `(.L_x_581) ;  /* 0xfffffffc00f08947 */ /* 0x002fea000383ffff */
.L_x_573:
[----:B------:R-:W-:Y:S05]  /*25600*/  BSYNC B0 ;  /* 0x0000000000007941 */ /* 0x000fea0003800000 */
.L_x_572:
[----:B------:R-:W-:Y:S05]  /*25610*/  EXIT ;  /* 0x000000000000794d */ /* 0x000fea0003800000 */
.L_x_21:
[----:B--2---:R-:W-:-:S04]  /*25620*/  IMAD.U32 R3, RZ, RZ, UR6 ;  /* 0x00000006ff037e24 */ /* 0x004fc8000f8e00ff */
[----:B------:R2:W3:Y:S03]  /*25630*/  SYNCS.PHASECHK.TRANS64.TRYWAIT P0, [R3+URZ], R0 ;  /* 0x00000000030075a7 */ /* 0x0004e6000800017f */
[----:B---3--:R-:W-:Y:S05]  /*25640*/  @!P0 NANOSLEEP.SYNCS 0x989680 ;  /* 0x009896800000895d */ /* 0x008fea0003900000 */
[----:B------:R-:W3:Y:S02]  /*25650*/  @!P0 SYNCS.PHASECHK.TRANS64 P0, [R3+URZ], R0 ;  /* 0x00000000030085a7 */ /* 0x000ee4000800007f */
[----:B---3--:R-:W-:Y:S05]  /*25660*/  @!P0 BRA `(.L_x_21) ;  /* 0xfffffffc00ec8947 */ /* 0x008fea000383ffff */
[----:B------:R-:W-:Y:S05]  /*25670*/  BRA `(.L_x_20) ;  /* 0xfffffdd400f47947 */ /* 0x000fea000383ffff */
.L_x_27:
[----:B-----5:R2:W-:Y:S02]  /*25680*/  STL [R1+0x474], R0 ;  /* 0x0004740001007387 */ /* 0x0205e40000100800 */
[----:B--2---:R-:W-:-:S04]  /*25690*/  IMAD.U32 R0, RZ, RZ, UR16 ;  /* 0x00000010ff007e24 */ /* 0x004fc8000f8e00ff */
[----:B------:R2:W3:Y:S03]  /*256a0*/  SYNCS.PHASECHK.TRANS64.TRYWAIT P0, [R0+URZ], R2 ;  /* 0x00000002000075a7 */ /* 0x0004e6000800017f */
[----:B---3--:R-:W-:Y:S05]  /*256b0*/  @!P0 NANOSLEEP.SYNCS 0x989680 ;  /* 0x009896800000895d */ /* 0x008fea0003900000 */
[----:B------:R2:W3:Y:S02]  /*256c0*/  @!P0 SYNCS.PHASECHK.TRANS64 P0, [R0+URZ], R2 ;  /* 0x00000002000085a7 */ /* 0x0004e4000800007f */
[----:B--2---:R2:W5:Y:S02]  /*256d0*/  LDL.LU R0, [R1+0x474] ;  /* 0x0004740001007983 */ /* 0x0045640000300800 */
[----:B--23--:R-:W-:Y:S05]  /*256e0*/  @!P0 BRA `(.L_x_27) ;  /* 0xfffffffc00e48947 */ /* 0x00cfea000383ffff */
[----:B------:R-:W-:Y:S05]  /*256f0*/  BRA `(.L_x_26) ;  /* 0xfffffe1800c07947 */ /* 0x000fea000383ffff */
.L_x_560:
[----:B------:R-:W-:Y:S01]  /*25700*/  BSSY B1, `(.L_x_582) ;  /* 0x0000006000017945 */ /* 0x000fe20003800000 */
[----:B------:R-:W-:-:S07]  /*25710*/  IMAD.MOV.U32 R2, RZ, RZ, -0x1 ;  /* 0xffffffffff027424 */ /* 0x000fce00078e00ff */
[----:B------:R-:W-:Y:S05]  /*25720*/  WARPSYNC.COLLECTIVE R2, `(.L_x_583) ;  /* 0x00000000020c7348 */ /* 0x000fea0003c00000 */
[----:B------:R-:W-:Y:S02]  /*25730*/  ELECT P0, UR62, PT ;  /* 0x00000000003e782f */ /* 0x000fe40003800000 */
[----:B------:R-:W-:Y:S01]  /*25740*/  MOV R2, UR62 ;  /* 0x0000003e00027c02 */ /* 0x000fe20008000f00 */
[----:B------:R-:W-:Y:S10]  /*25750*/  ENDCOLLECTIVE ;  /* 0x000000000000791b */ /* 0x000ff40003800000 */
.L_x_583:
[----:B------:R-:W-:Y:S05]  /*25760*/  BSYNC B1 ;  /* 0x0000000000017941 */ /* 0x000fea0003800000 */
.L_x_582:
[----:B------:R-:W-:Y:S05]  /*25770*/  BRA `(.L_x_584) ;  /* 0xffffffec00a87947 */ /* 0x000fea000383ffff */
.L_x_563:
[----:B0-----:R0:W1:Y:S02]  /*25780*/  SYNCS.PHASECHK.TRANS64.TRYWAIT P0, [R12+URZ+0x38], R11 ;  /* 0x0000380b0c0075a7 */ /* 0x001064000800017f */
[----:B-1----:R-:W-:Y:S05]  /*25790*/  @!P0 NANOSLEEP.SYNCS 0x989680 ;  /* 0x009896800000895d */ /* 0x002fea0003900000 */
[----:B------:R-:W1:Y:S02]  /*257a0*/  @!P0 SYNCS.PHASECHK.TRANS64 P0, [R12+URZ+0x38], R11 ;  /* 0x0000380b0c0085a7 */ /* 0x000e64000800007f */
[----:B-1----:R-:W-:Y:S05]  /*257b0*/  @!P0 BRA `(.L_x_563) ;  /* 0xfffffffc00f08947 */ /* 0x002fea000383ffff */
[----:B------:R-:W-:Y:S05]  /*257c0*/  BRA `(.L_x_585) ;  /* 0xffffffec00e07947 */ /* 0x000fea000383ffff */
.L_x_571:
[----:B------:R-:W-:Y:S01]  /*257d0*/  BSSY B0, `(.L_x_586) ;  /* 0x0000006000007945 */ /* 0x000fe20003800000 */
[----:B------:R-:W-:-:S07]  /*257e0*/  IMAD.MOV.U32 R2, RZ, RZ, -0x1 ;  /* 0xffffffffff027424 */ /* 0x000fce00078e00ff */
[----:B------:R-:W-:Y:S05]  /*257f0*/  WARPSYNC.COLLECTIVE R2, `(.L_x_587) ;  /* 0x00000000020c7348 */ /* 0x000fea0003c00000 */
[----:B------:R-:W-:Y:S02]  /*25800*/  ELECT P0, UR62, PT ;  /* 0x00000000003e782f */ /* 0x000fe40003800000 */
[----:B------:R-:W-:Y:S01]  /*25810*/  MOV R2, UR62 ;  /* 0x0000003e00027c02 */ /* 0x000fe20008000f00 */
[----:B------:R-:W-:Y:S10]  /*25820*/  ENDCOLLECTIVE ;  /* 0x000000000000791b */ /* 0x000ff40003800000 */
.L_x_587:
[----:B------:R-:W-:Y:S05]  /*25830*/  BSYNC B0 ;  /* 0x0000000000007941 */ /* 0x000fea0003800000 */
.L_x_586:
[----:B------:R-:W-:Y:S05]  /*25840*/  BRA `(.L_x_588) ;  /* 0xfffffff800507947 */ /* 0x000fea000383ffff */
.L_x_575:
[----:B0-----:R0:W1:Y:S02]  /*25850*/  SYNCS.PHASECHK.TRANS64.TRYWAIT P0, [R3+URZ], R2 ;  /* 0x00000002030075a7 */ /* 0x001064000800017f */
[----:B-1----:R-:W-:Y:S05]  /*25860*/  @!P0 NANOSLEEP.SYNCS 0x989680 ;  /* 0x009896800000895d */ /* 0x002fea0003900000 */
[----:B------:R-:W1:Y:S02]  /*25870*/  @!P0 SYNCS.PHASECHK.TRANS64 P0, [R3+URZ], R2 ;  /* 0x00000002030085a7 */ /* 0x000e64000800007f */
[----:B-1----:R-:W-:Y:S05]  /*25880*/  @!P0 BRA `(.L_x_575) ;  /* 0xfffffffc00f08947 */ /* 0x002fea000383ffff */
[----:B------:R-:W-:Y:S05]  /*25890*/  BRA `(.L_x_589) ;  /* 0xfffffff800787947 */ /* 0x000fea000383ffff */
.L_x_576:
[----:B0-----:R0:W1:Y:S02]  /*258a0*/  SYNCS.PHASECHK.TRANS64.TRYWAIT P0, [R3+URZ], R2 ;  /* 0x00000002030075a7 */ /* 0x001064000800017f */
[----:B-1----:R-:W-:Y:S05]  /*258b0*/  @!P0 NANOSLEEP.SYNCS 0x989680 ;  /* 0x009896800000895d */ /* 0x002fea0003900000 */
[----:B------:R-:W1:Y:S02]  /*258c0*/  @!P0 SYNCS.PHASECHK.TRANS64 P0, [R3+URZ], R2 ;  /* 0x00000002030085a7 */ /* 0x000e64000800007f */
[----:B-1----:R-:W-:Y:S05]  /*258d0*/  @!P0 BRA `(.L_x_576) ;  /* 0xfffffffc00f08947 */ /* 0x002fea000383ffff */
[----:B------:R-:W-:Y:S05]  /*258e0*/  BRA `(.L_x_590) ;  /* 0xfffffff800887947 */ /* 0x000fea000383ffff */
.L_x_577:
[----:B0-----:R0:W1:Y:S02]  /*258f0*/  SYNCS.PHASECHK.TRANS64.TRYWAIT P0, [R3+URZ], R2 ;  /* 0x00000002030075a7 */ /* 0x001064000800017f */
[----:B-1----:R-:W-:Y:S05]  /*25900*/  @!P0 NANOSLEEP.SYNCS 0x989680 ;  /* 0x009896800000895d */ /* 0x002fea0003900000 */
[----:B------:R-:W1:Y:S02]  /*25910*/  @!P0 SYNCS.PHASECHK.TRANS64 P0, [R3+URZ], R2 ;  /* 0x00000002030085a7 */ /* 0x000e64000800007f */
[----:B-1----:R-:W-:Y:S05]  /*25920*/  @!P0 BRA `(.L_x_577) ;  /* 0xfffffffc00f08947 */ /* 0x002fea000383ffff */
[----:B------:R-:W-:Y:S05]  /*25930*/  BRA `(.L_x_591) ;  /* 0xfffffff800987947 */ /* 0x000fea000383ffff */
.L_x_578:
[----:B0-----:R0:W1:Y:S02]  /*25940*/  SYNCS.PHASECHK.TRANS64.TRYWAIT P0, [R3+URZ], R2 ;  /* 0x00000002030075a7 */ /* 0x001064000800017f */
[----:B-1----:R-:W-:Y:S05]  /*25950*/  @!P0 NANOSLEEP.SYNCS 0x989680 ;  /* 0x009896800000895d */ /* 0x002fea0003900000 */
[----:B------:R-:W1:Y:S02]  /*25960*/  @!P0 SYNCS.PHASECHK.TRANS64 P0, [R3+URZ], R2 ;  /* 0x00000002030085a7 */ /* 0x000e64000800007f */
[----:B-1----:R-:W-:Y:S05]  /*25970*/  @!P0 BRA `(.L_x_578) ;  /* 0xfffffffc00f08947 */ /* 0x002fea000383ffff */
[----:B------:R-:W-:Y:S05]  /*25980*/  BRA `(.L_x_592) ;  /* 0xfffffff800a87947 */ /* 0x000fea000383ffff */
.L_x_579:
[----:B0-----:R0:W1:Y:S02]  /*25990*/  SYNCS.PHASECHK.TRANS64.TRYWAIT P0, [R3+URZ], R2 ;  /* 0x00000002030075a7 */ /* 0x001064000800017f */
[----:B-1----:R-:W-:Y:S05]  /*259a0*/  @!P0 NANOSLEEP.SYNCS 0x989680 ;  /* 0x009896800000895d */ /* 0x002fea0003900000 */
[----:B------:R-:W1:Y:S02]  /*259b0*/  @!P0 SYNCS.PHASECHK.TRANS64 P0, [R3+URZ], R2 ;  /* 0x00000002030085a7 */ /* 0x000e64000800007f */
[----:B-1----:R-:W-:Y:S05]  /*259c0*/  @!P0 BRA `(.L_x_579) ;  /* 0xfffffffc00f08947 */ /* 0x002fea000383ffff */
[----:B------:R-:W-:Y:S05]  /*259d0*/  BRA `(.L_x_593) ;  /* 0xfffffff800b87947 */ /* 0x000fea000383ffff */
.L_x_580:
[----:B0-----:R0:W1:Y:S02]  /*259e0*/  SYNCS.PHASECHK.TRANS64.TRYWAIT P0, [R3+URZ], R2 ;  /* 0x00000002030075a7 */ /* 0x001064000800017f */
[----:B-1----:R-:W-:Y:S05]  /*259f0*/  @!P0 NANOSLEEP.SYNCS 0x989680 ;  /* 0x009896800000895d */ /* 0x002fea0003900000 */
[----:B------:R-:W1:Y:S02]  /*25a00*/  @!P0 SYNCS.PHASECHK.TRANS64 P0, [R3+URZ], R2 ;  /* 0x00000002030085a7 */ /* 0x000e64000800007f */
[----:B-1----:R-:W-:Y:S05]  /*25a10*/  @!P0 BRA `(.L_x_580) ;  /* 0xfffffffc00f08947 */ /* 0x002fea000383ffff */
[----:B------:R-:W-:Y:S05]  /*25a20*/  BRA `(.L_x_594) ;  /* 0xfffffff800c87947 */ /* 0x000fea000383ffff */
.L_x_595:
[----:B------:R-:W-:-:S00]  /*25a30*/  BRA `(.L_x_595) ;  /* 0xfffffffc00fc7947 */ /* 0x000fc0000383ffff */
[----:B------:R-:W-:-:S00]  /*25a40*/  NOP ;  /* 0x0000000000007918 */ /* 0x000fc00000000000 */
        /* <DEDUP_REMOVED lines=11> */
.L_x_596:


//--------------------- .nv.shared._ZN7cutlass13device_kernelINS_4gemm6kernel13GemmUniversalIN4cute5tupleIJiiiiEEENS1_10collective13CollectiveMmaINS1_37MainloopSm90TmaGmmaWarpSpecializedFP8ILi7ENS5_IJNS4_1CILi2EEENSA_ILi1EEESC_EEENS1_35KernelTmaWarpSpecializedCooperativeEEENS5_IJNSA_ILi256EEESG_NSA_ILi64EEEEEENS_12float_e5m2_tENS5_IJlSC_lEEESJ_SK_NS4_8TiledMMAINS4_8MMA_AtomIJNS4_4SM904GMMA31MMA_64x256x32_F32E5M2E5M2_SS_TNILNSO_7ScaleInE1ELSQ_1EEEEEENS4_6LayoutISD_NS5_IJSC_NSA_ILi0EEESU_EEEEENS5_IJNS4_10UnderscoreESX_SX_EEEEENS4_13SM90_TMA_LOADENS4_14ComposedLayoutINS4_7SwizzleILi2ELi4ELi3EEENS4_18smem_ptr_flag_bitsILi8EEENST_INS5_IJNSA_ILi8EEESH_EEENS5_IJSH_SC_EEEEEEEvNS4_8identityENS4_23SM90_TMA_LOAD_MULTICASTES1A_vS1B_EENS_8epilogue10collective6detail29Sm90TmaWarpSpecializedAdapterINS1F_15DefaultEpilogueISJ_SK_SK_NS1E_6thread17LinearCombinationISJ_Li1EffLNS1J_9ScaleType4KindE0ELNS_15FloatRoundStyleE2ESJ_EENS1_15EpilogueDefaultEEEEEvvEEEEvNT_6ParamsE --------------------------
	.section	.nv.shared._ZN7cutlass13device_kernelINS_4gemm6kernel13GemmUniversalIN4cute5tupleIJiiiiEEENS1_10collective13CollectiveMmaINS1_37MainloopSm90TmaGmmaWarpSpecializedFP8ILi7ENS5_IJNS4_1CILi2EEENSA_ILi1EEESC_EEENS1_35KernelTmaWarpSpecializedCooperativeEEENS5_IJNSA_ILi256EEESG_NSA_ILi64EEEEEENS_12float_e5m2_tENS5_IJlSC_lEEESJ_SK_NS4_8TiledMMAINS4_8MMA_AtomIJNS4_4SM904GMMA31MMA_64x256x32_F32E5M2E5M2_SS_TNILNSO_7ScaleInE1ELSQ_1EEEEEENS4_6LayoutISD_NS5_IJSC_NSA_ILi0EEESU_EEEEENS5_IJNS4_10UnderscoreESX_SX_EEEEENS4_13SM90_TMA_LOADENS4_14ComposedLayoutINS4_7SwizzleILi2ELi4ELi3EEENS4_18smem_ptr_flag_bitsILi8EEENST_INS5_IJNSA_ILi8EEESH_EEENS5_IJSH_SC_EEEEEEEvNS4_8identityENS4_23SM90_TMA_LOAD_MULTICASTES1A_vS1B_EENS_8epilogue10collective6detail29Sm90TmaWarpSpecializedAdapterINS1F_15DefaultEpilogueISJ_SK_SK_NS1E_6thread17LinearCombinationISJ_Li1EffLNS1J_9ScaleType4KindE0ELNS_15FloatRoundStyleE2ESJ_EENS1_15EpilogueDefaultEEEEEvvEEEEvNT_6ParamsE,"aw",@nobits
	.sectionflags	@""
	.align	16
	.zero		1024


//--------------------- .nv.shared.reserved.0     --------------------------
	.section	.nv.shared.reserved.0,"aw",@nobits
	.weak		__nv_reservedSMEM_offset_0_alias
	.size		__nv_reservedSMEM_offset_0_alias, 0, 0
	.other		__nv_reservedSMEM_offset_0_alias,@"STO_CUDA_RESERVED_SHARED STV_DEFAULT"
__nv_reservedSMEM_offset_0_alias:
	.zero		0


//--------------------- .nv.global                --------------------------
	.section	.nv.global,"aw",@nobits
.nv.global:
	.type		_ZN40_INTERNAL_9b791e37_4_k_cu_8103ae55_269354cute1_E,@object
	.size		_ZN40_INTERNAL_9b791e37_4_k_cu_8103ae55_269354cute1_E,(_ZN40_INTERNAL_9b791e37_4_k_cu_8103ae55_269354cuda3std3__45__cpo6cbeginE - _ZN40_INTERNAL_9b791e37_4_k_cu_8103ae55_269354cute1_E)
_ZN40_INTERNAL_9b791e37_4_k_cu_8103ae55_269354cute1_E:
	.zero		1
	.type		_ZN40_INTERNAL_9b791e37_4_k_cu_8103ae55_269354cuda3std3__45__cpo6cbeginE,@object
	.size		_ZN40_INTERNAL_9b791e37_4_k_cu_8103ae55_269354cuda3std3__45__cpo6cbeginE,(_ZN40_INTERNAL_9b791e37_4_k_cu_8103ae55_269354cuda3std3__48in_placeE - _ZN40_INTERNAL_9b791e37_4_k_cu_8103ae55_269354cuda3std3__45__cpo6cbeginE)
_ZN40_INTERNAL_9b791e37_4_k_cu_8103ae55_269354cuda3std3__45__cpo6cbeginE:
	.zero		1
	.type		_ZN40_INTERNAL_9b791e37_4_k_cu_8103ae55_269354cuda3std3__48in_placeE,@object
	.size		_ZN40_INTERNAL_9b791e37_4_k_cu_8103ae55_269354cuda3std3__48in_placeE,(_ZN40_INTERNAL_9b791e37_4_k_cu_8103ae55_269354cuda3std6ranges3__45__cpo9iter_moveE - _ZN40_INTERNAL_9b791e37_4_k_cu_8103ae55_269354cuda3std3__48in_placeE)
_ZN40_INTERNAL_9b791e37_4_k_cu_8103ae55_269354cuda3std3__48in_placeE:
	.zero		1
	.type		_ZN40_INTERNAL_9b791e37_4_k_cu_8103ae55_269354cuda3std6ranges3__45__cpo9iter_moveE,@object
	.size		_ZN40_INTERNAL_9b791e37_4_k_cu_8103ae55_269354cuda3std6ranges3__45__cpo9iter_moveE,(_ZN40_INTERNAL_9b791e37_4_k_cu_8103ae55_269354cuda3std3__45__cpo5beginE - _ZN40_INTERNAL_9b791e37_4_k_cu_8103ae55_269354cuda3std6ranges3__45__cpo9iter_moveE)
_ZN40_INTERNAL_9b791e37_4_k_cu_8103ae55_269354cuda3std6ranges3__45__cpo9iter_moveE:
	.zero		1
	.type		_ZN40_INTERNAL_9b791e37_4_k_cu_8103ae55_269354cuda3std3__45__cpo5beginE,@object
	.size		_ZN40_INTERNAL_9b791e37_4_k_cu_8103ae55_269354cuda3std3__45__cpo5beginE,(_ZN40_INTERNAL_9b791e37_4_k_cu_8103ae55_269354cuda3std3__442_GLOBAL__N__9b791e37_4_k_cu_8103ae55_269356ignoreE - _ZN40_INTERNAL_9b791e37_4_k_cu_8103ae55_269354cuda3std3__45__cpo5beginE)
_ZN40_INTERNAL_9b791e37_4_k_cu_8103ae55_269354cuda3std3__45__cpo5beginE:
	.zero		1
	.type		_ZN40_INTERNAL_9b791e37_4_k_cu_8103ae55_269354cuda3std3__442_GLOBAL__N__9b791e37_4_k_cu_8103ae55_269356ignoreE,@object
	.size		_ZN40_INTERNAL_9b791e37_4_k_cu_8103ae55_269354cuda3std3__442_GLOBAL__N__9b791e37_4_k_cu_8103ae55_269356ignoreE,(_ZN40_INTERNAL_9b791e37_4_k_cu_8103ae55_269354cute7productE - _ZN40_INTERNAL_9b791e37_4_k_cu_8103ae55_269354cuda3std3__442_GLOBAL__N__9b791e37_4_k_cu_8103ae55_269356ignoreE)
_ZN40_INTERNAL_9b791e37_4_k_cu_8103ae55_269354cuda3std3__442_GLOBAL__N__9b791e37_4_k_cu_8103ae55_269356ignoreE:
	.zero		1
	.type		_ZN40_INTERNAL_9b791e37_4_k_cu_8103ae55_269354cute7productE,@object
	.size		_ZN40_INTERNAL_9b791e37_4_k_cu_8103ae55_269354cute7productE,(_ZN40_INTERNAL_9b791e37_4_k_cu_8103ae55_269354cuda3std3__45__cpo3endE - _ZN40_INTERNAL_9b791e37_4_k_cu_8103ae55_269354cute7productE)
_ZN40_INTERNAL_9b791e37_4_k_cu_8103ae55_269354cute7productE:
	.zero		1
	.type		_ZN40_INTERNAL_9b791e37_4_k_cu_8103ae55_269354cuda3std3__45__cpo3endE,@object
	.size		_ZN40_INTERNAL_9b791e37_4_k_cu_8103ae55_269354cuda3std3__45__cpo3endE,(_ZN40_INTERNAL_9b791e37_4_k_cu_8103ae55_269354cuda3std3__419piecewise_constructE - _ZN40_INTERNAL_9b791e37_4_k_cu_8103ae55_269354cuda3std3__45__cpo3endE)
_ZN40_INTERNAL_9b791e37_4_k_cu_8103ae55_269354cuda3std3__45__cpo3endE:
	.zero		1
	.type		_ZN40_INTERNAL_9b791e37_4_k_cu_8103ae55_269354cuda3std3__419piecewise_constructE,@object
	.size		_ZN40_INTERNAL_9b791e37_4_k_cu_8103ae55_269354cuda3std3__419piecewise_constructE,(_ZN40_INTERNAL_9b791e37_4_k_cu_8103ae55_269354cuda3std3__45__cpo4cendE - _ZN40_INTERNAL_9b791e37_4_k_cu_8103ae55_269354cuda3std3__419piecewise_constructE)
_ZN40_INTERNAL_9b791e37_4_k_cu_8103ae55_269354cuda3std3__419piecewise_constructE:
	.zero		1
	.type		_ZN40_INTERNAL_9b791e37_4_k_cu_8103ae55_269354cuda3std3__45__cpo4cendE,@object
	.size		_ZN40_INTERNAL_9b791e37_4_k_cu_8103ae55_269354cuda3std3__45__cpo4cendE,(_ZN40_INTERNAL_9b791e37_4_k_cu_8103ae55_269354cuda3std6ranges3__45__cpo4swapE - _ZN40_INTERNAL_9b791e37_4_k_cu_8103ae55_269354cuda3std3__45__cpo4cendE)
_ZN40_INTERNAL_9b791e37_4_k_cu_8103ae55_269354cuda3std3__45__cpo4cendE:
	.zero		1
	.type		_ZN40_INTERNAL_9b791e37_4_k_cu_8103ae55_269354cuda3std6ranges3__45__cpo4swapE,@object
	.size		_ZN40_INTERNAL_9b791e37_4_k_cu_8103ae55_269354cuda3std6ranges3__45__cpo4swapE,(.L_7 - _ZN40_INTERNAL_9b791e37_4_k_cu_8103ae55_269354cuda3std6ranges3__45__cpo4swapE)
_ZN40_INTERNAL_9b791e37_4_k_cu_8103ae55_269354cuda3std6ranges3__45__cpo4swapE:
	.zero		1
.L_7:


//--------------------- .nv.constant0._ZN7cutlass13device_kernelINS_4gemm6kernel13GemmUniversalIN4cute5tupleIJiiiiEEENS1_10collective13CollectiveMmaINS1_37MainloopSm90TmaGmmaWarpSpecializedFP8ILi7ENS5_IJNS4_1CILi2EEENSA_ILi1EEESC_EEENS1_35KernelTmaWarpSpecializedCooperativeEEENS5_IJNSA_ILi256EEESG_NSA_ILi64EEEEEENS_12float_e5m2_tENS5_IJlSC_lEEESJ_SK_NS4_8TiledMMAINS4_8MMA_AtomIJNS4_4SM904GMMA31MMA_64x256x32_F32E5M2E5M2_SS_TNILNSO_7ScaleInE1ELSQ_1EEEEEENS4_6LayoutISD_NS5_IJSC_NSA_ILi0EEESU_EEEEENS5_IJNS4_10UnderscoreESX_SX_EEEEENS4_13SM90_TMA_LOADENS4_14ComposedLayoutINS4_7SwizzleILi2ELi4ELi3EEENS4_18smem_ptr_flag_bitsILi8EEENST_INS5_IJNSA_ILi8EEESH_EEENS5_IJSH_SC_EEEEEEEvNS4_8identityENS4_23SM90_TMA_LOAD_MULTICASTES1A_vS1B_EENS_8epilogue10collective6detail29Sm90TmaWarpSpecializedAdapterINS1F_15DefaultEpilogueISJ_SK_SK_NS1E_6thread17LinearCombinationISJ_Li1EffLNS1J_9ScaleType4KindE0ELNS_15FloatRoundStyleE2ESJ_EENS1_15EpilogueDefaultEEEEEvvEEEEvNT_6ParamsE --------------------------
	.section	.nv.constant0._ZN7cutlass13device_kernelINS_4gemm6kernel13GemmUniversalIN4cute5tupleIJiiiiEEENS1_10collective13CollectiveMmaINS1_37MainloopSm90TmaGmmaWarpSpecializedFP8ILi7ENS5_IJNS4_1CILi2EEENSA_ILi1EEESC_EEENS1_35KernelTmaWarpSpecializedCooperativeEEENS5_IJNSA_ILi256EEESG_NSA_ILi64EEEEEENS_12float_e5m2_tENS5_IJlSC_lEEESJ_SK_NS4_8TiledMMAINS4_8MMA_AtomIJNS4_4SM904GMMA31MMA_64x256x32_F32E5M2E5M2_SS_TNILNSO_7ScaleInE1ELSQ_1EEEEEENS4_6LayoutISD_NS5_IJSC_NSA_ILi0EEESU_EEEEENS5_IJNS4_10UnderscoreESX_SX_EEEEENS4_13SM90_TMA_LOADENS4_14ComposedLayoutINS4_7SwizzleILi2ELi4ELi3EEENS4_18smem_ptr_flag_bitsILi8EEENST_INS5_IJNSA_ILi8EEESH_EEENS5_IJSH_SC_EEEEEEEvNS4_8identityENS4_23SM90_TMA_LOAD_MULTICASTES1A_vS1B_EENS_8epilogue10collective6detail29Sm90TmaWarpSpecializedAdapterINS1F_15DefaultEpilogueISJ_SK_SK_NS1E_6thread17LinearCombinationISJ_Li1EffLNS1J_9ScaleType4KindE0ELNS_15FloatRoundStyleE2ESJ_EENS1_15EpilogueDefaultEEEEEvvEEEEvNT_6ParamsE,"a",@progbits
	.sectionflags	@""
	.align	4
.nv.constant0._ZN7cutlass13device_kernelINS_4gemm6kernel13GemmUniversalIN4cute5tupleIJiiiiEEENS1_10collective13CollectiveMmaINS1_37MainloopSm90TmaGmmaWarpSpecializedFP8ILi7ENS5_IJNS4_1CILi2EEENSA_ILi1EEESC_EEENS1_35KernelTmaWarpSpecializedCooperativeEEENS5_IJNSA_ILi256EEESG_NSA_ILi64EEEEEENS_12float_e5m2_tENS5_IJlSC_lEEESJ_SK_NS4_8TiledMMAINS4_8MMA_AtomIJNS4_4SM904GMMA31MMA_64x256x32_F32E5M2E5M2_SS_TNILNSO_7ScaleInE1ELSQ_1EEEEEENS4_6LayoutISD_NS5_IJSC_NSA_ILi0EEESU_EEEEENS5_IJNS4_10UnderscoreESX_SX_EEEEENS4_13SM90_TMA_LOADENS4_14ComposedLayoutINS4_7SwizzleILi2ELi4ELi3EEENS4_18smem_ptr_flag_bitsILi8EEENST_INS5_IJNSA_ILi8EEESH_EEENS5_IJSH_SC_EEEEEEEvNS4_8identityENS4_23SM90_TMA_LOAD_MULTICASTES1A_vS1B_EENS_8epilogue10collective6detail29Sm90TmaWarpSpecializedAdapterINS1F_15DefaultEpilogueISJ_SK_SK_NS1E_6thread17LinearCombinationISJ_Li1EffLNS1J_9ScaleType4KindE0ELNS_15FloatRoundStyleE2ESJ_EENS1_15EpilogueDefaultEEEEEvvEEEEvNT_6ParamsE:
	.zero		1664


//--------------------- SYMBOLS --------------------------

	.type		.nv.reservedSmem.offset0,@object
	.size		.nv.reservedSmem.offset0,0x4
